	.target	sm_90a

	.elftype	@"ET_EXEC"


//--------------------- .note.nv.tkinfo           --------------------------
	.section	.note.nv.tkinfo,"",@"SHT_NOTE"
	.sectionflags	@"SHF_NOTE_NV_TKINFO"
	.tkinfo
        /*0018*/ 	.word	0x00000002
        /*0030*/ 	.string	""
        /*0030*/ 	.string	"ptxas"
        /*0030*/ 	.string	"Cuda compilation tools, release 13.0, V13.0.88"
        /*0030*/ 	.string	"Build cuda_13.0.r13.0/compiler.36424714_0"
        /*0030*/ 	.string	"-v  -suppress-debug-info  -lineinfo  -arch sm_90a "



//--------------------- .note.nv.cuinfo           --------------------------
	.section	.note.nv.cuinfo,"",@"SHT_NOTE"
	.sectionflags	@"SHF_NOTE_NV_CUINFO"
        /*0018*/ 	.short	0x0002
        /*001a*/ 	.short	0x005a
        /*001c*/ 	.short	0x0082
	.zero		2


//--------------------- .nv.info                  --------------------------
	.section	.nv.info,"",@"SHT_CUDA_INFO"
	.align	4


	//----- nvinfo : EIATTR_REGCOUNT
	.align		4
        /*0000*/ 	.byte	0x04, 0x2f
        /*0002*/ 	.short	(.L_2 - .L_1)
	.align		4
.L_1:
        /*0004*/ 	.word	index@(attn_fwd)
        /*0008*/ 	.word	0x00000030


	//----- nvinfo : EIATTR_FRAME_SIZE
	.align		4
.L_2:
        /*000c*/ 	.byte	0x04, 0x11
        /*000e*/ 	.short	(.L_4 - .L_3)
	.align		4
.L_3:
        /*0010*/ 	.word	index@(attn_fwd)
        /*0014*/ 	.word	0x00000000


	//----- nvinfo : EIATTR_MIN_STACK_SIZE
	.align		4
.L_4:
        /*0018*/ 	.byte	0x04, 0x12
        /*001a*/ 	.short	(.L_6 - .L_5)
	.align		4
.L_5:
        /*001c*/ 	.word	index@(attn_fwd)
        /*0020*/ 	.word	0x00000000
.L_6:


//--------------------- .nv.compat                --------------------------
	.section	.nv.compat,"",@"SHT_CUDA_COMPAT_INFO"
	.align	4
        /*0000*/ 	.byte	0x02, 0x09, 0x01, 0x00, 0x02, 0x02, 0x04, 0x00, 0x02, 0x05, 0x05, 0x00, 0x03, 0x07, 0x01, 0x01
        /*0010*/ 	.byte	0x02, 0x03, 0x00, 0x00, 0x02, 0x06, 0x01, 0x00, 0x04, 0x0b, 0x08, 0x00, 0x00, 0x00, 0x00, 0x00
        /*0020*/ 	.byte	0x00, 0x00, 0x00, 0x00


//--------------------- .nv.info.attn_fwd         --------------------------
	.section	.nv.info.attn_fwd,"",@"SHT_CUDA_INFO"
	.sectionflags	@""
	.align	4


	//----- nvinfo : EIATTR_CUDA_API_VERSION
	.align		4
        /*0000*/ 	.byte	0x04, 0x37
        /*0002*/ 	.short	(.L_8 - .L_7)
.L_7:
        /*0004*/ 	.word	0x00000082


	//----- nvinfo : EIATTR_KPARAM_INFO
	.align		4
.L_8:
        /*0008*/ 	.byte	0x04, 0x17
        /*000a*/ 	.short	(.L_10 - .L_9)
.L_9:
        /*000c*/ 	.word	0x00000000
        /*0010*/ 	.short	0x0019
        /*0012*/ 	.short	0x0080
        /*0014*/ 	.byte	0x00, 0xf4, 0x21, 0x00


	//----- nvinfo : EIATTR_KPARAM_INFO
	.align		4
.L_10:
        /*0018*/ 	.byte	0x04, 0x17
        /*001a*/ 	.short	(.L_12 - .L_11)
.L_11:
        /*001c*/ 	.word	0x00000000
        /*0020*/ 	.short	0x0018
        /*0022*/ 	.short	0x0078
        /*0024*/ 	.byte	0x00, 0xf4, 0x21, 0x00


	//----- nvinfo : EIATTR_KPARAM_INFO
	.align		4
.L_12:
        /*0028*/ 	.byte	0x04, 0x17
        /*002a*/ 	.short	(.L_14 - .L_13)
.L_13:
        /*002c*/ 	.word	0x00000000
        /*0030*/ 	.short	0x0017
        /*0032*/ 	.short	0x0070
        /*0034*/ 	.byte	0x00, 0xf0, 0x11, 0x00


	//----- nvinfo : EIATTR_KPARAM_INFO
	.align		4
.L_14:
        /*0038*/ 	.byte	0x04, 0x17
        /*003a*/ 	.short	(.L_16 - .L_15)
.L_15:
        /*003c*/ 	.word	0x00000000
        /*0040*/ 	.short	0x0016
        /*0042*/ 	.short	0x006c
        /*0044*/ 	.byte	0x00, 0xf0, 0x11, 0x00


	//----- nvinfo : EIATTR_KPARAM_INFO
	.align		4
.L_16:
        /*0048*/ 	.byte	0x04, 0x17
        /*004a*/ 	.short	(.L_18 - .L_17)
.L_17:
        /*004c*/ 	.word	0x00000000
        /*0050*/ 	.short	0x0015
        /*0052*/ 	.short	0x0068
        /*0054*/ 	.byte	0x00, 0xf0, 0x11, 0x00


	//----- nvinfo : EIATTR_KPARAM_INFO
	.align		4
.L_18:
        /*0058*/ 	.byte	0x04, 0x17
        /*005a*/ 	.short	(.L_20 - .L_19)
.L_19:
        /*005c*/ 	.word	0x00000000
        /*0060*/ 	.short	0x0014
        /*0062*/ 	.short	0x0064
        /*0064*/ 	.byte	0x00, 0xf0, 0x11, 0x00


	//----- nvinfo : EIATTR_KPARAM_INFO
	.align		4
.L_20:
        /*0068*/ 	.byte	0x04, 0x17
        /*006a*/ 	.short	(.L_22 - .L_21)
.L_21:
        /*006c*/ 	.word	0x00000000
        /*0070*/ 	.short	0x0013
        /*0072*/ 	.short	0x0060
        /*0074*/ 	.byte	0x00, 0xf0, 0x11, 0x00


	//----- nvinfo : EIATTR_KPARAM_INFO
	.align		4
.L_22:
        /*0078*/ 	.byte	0x04, 0x17
        /*007a*/ 	.short	(.L_24 - .L_23)
.L_23:
        /*007c*/ 	.word	0x00000000
        /*0080*/ 	.short	0x0012
        /*0082*/ 	.short	0x005c
        /*0084*/ 	.byte	0x00, 0xf0, 0x11, 0x00


	//----- nvinfo : EIATTR_KPARAM_INFO
	.align		4
.L_24:
        /*0088*/ 	.byte	0x04, 0x17
        /*008a*/ 	.short	(.L_26 - .L_25)
.L_25:
        /*008c*/ 	.word	0x00000000
        /*0090*/ 	.short	0x0011
        /*0092*/ 	.short	0x0058
        /*0094*/ 	.byte	0x00, 0xf0, 0x11, 0x00


	//----- nvinfo : EIATTR_KPARAM_INFO
	.align		4
.L_26:
        /*0098*/ 	.byte	0x04, 0x17
        /*009a*/ 	.short	(.L_28 - .L_27)
.L_27:
        /*009c*/ 	.word	0x00000000
        /*00a0*/ 	.short	0x0010
        /*00a2*/ 	.short	0x0054
        /*00a4*/ 	.byte	0x00, 0xf0, 0x11, 0x00


	//----- nvinfo : EIATTR_KPARAM_INFO
	.align		4
.L_28:
        /*00a8*/ 	.byte	0x04, 0x17
        /*00aa*/ 	.short	(.L_30 - .L_29)
.L_29:
        /*00ac*/ 	.word	0x00000000
        /*00b0*/ 	.short	0x000f
        /*00b2*/ 	.short	0x0050
        /*00b4*/ 	.byte	0x00, 0xf0, 0x11, 0x00


	//----- nvinfo : EIATTR_KPARAM_INFO
	.align		4
.L_30:
        /*00b8*/ 	.byte	0x04, 0x17
        /*00ba*/ 	.short	(.L_32 - .L_31)
.L_31:
        /*00bc*/ 	.word	0x00000000
        /*00c0*/ 	.short	0x000e
        /*00c2*/ 	.short	0x004c
        /*00c4*/ 	.byte	0x00, 0xf0, 0x11, 0x00


	//----- nvinfo : EIATTR_KPARAM_INFO
	.align		4
.L_32:
        /*00c8*/ 	.byte	0x04, 0x17
        /*00ca*/ 	.short	(.L_34 - .L_33)
.L_33:
        /*00cc*/ 	.word	0x00000000
        /*00d0*/ 	.short	0x000d
        /*00d2*/ 	.short	0x0048
        /*00d4*/ 	.byte	0x00, 0xf0, 0x11, 0x00


	//----- nvinfo : EIATTR_KPARAM_INFO
	.align		4
.L_34:
        /*00d8*/ 	.byte	0x04, 0x17
        /*00da*/ 	.short	(.L_36 - .L_35)
.L_35:
        /*00dc*/ 	.word	0x00000000
        /*00e0*/ 	.short	0x000c
        /*00e2*/ 	.short	0x0044
        /*00e4*/ 	.byte	0x00, 0xf0, 0x11, 0x00


	//----- nvinfo : EIATTR_KPARAM_INFO
	.align		4
.L_36:
        /*00e8*/ 	.byte	0x04, 0x17
        /*00ea*/ 	.short	(.L_38 - .L_37)
.L_37:
        /*00ec*/ 	.word	0x00000000
        /*00f0*/ 	.short	0x000b
        /*00f2*/ 	.short	0x0040
        /*00f4*/ 	.byte	0x00, 0xf0, 0x11, 0x00


	//----- nvinfo : EIATTR_KPARAM_INFO
	.align		4
.L_38:
        /*00f8*/ 	.byte	0x04, 0x17
        /*00fa*/ 	.short	(.L_40 - .L_39)
.L_39:
        /*00fc*/ 	.word	0x00000000
        /*0100*/ 	.short	0x000a
        /*0102*/ 	.short	0x003c
        /*0104*/ 	.byte	0x00, 0xf0, 0x11, 0x00


	//----- nvinfo : EIATTR_KPARAM_INFO
	.align		4
.L_40:
        /*0108*/ 	.byte	0x04, 0x17
        /*010a*/ 	.short	(.L_42 - .L_41)
.L_41:
        /*010c*/ 	.word	0x00000000
        /*0110*/ 	.short	0x0009
        /*0112*/ 	.short	0x0038
        /*0114*/ 	.byte	0x00, 0xf0, 0x11, 0x00


	//----- nvinfo : EIATTR_KPARAM_INFO
	.align		4
.L_42:
        /*0118*/ 	.byte	0x04, 0x17
        /*011a*/ 	.short	(.L_44 - .L_43)
.L_43:
        /*011c*/ 	.word	0x00000000
        /*0120*/ 	.short	0x0008
        /*0122*/ 	.short	0x0034
        /*0124*/ 	.byte	0x00, 0xf0, 0x11, 0x00


	//----- nvinfo : EIATTR_KPARAM_INFO
	.align		4
.L_44:
        /*0128*/ 	.byte	0x04, 0x17
        /*012a*/ 	.short	(.L_46 - .L_45)
.L_45:
        /*012c*/ 	.word	0x00000000
        /*0130*/ 	.short	0x0007
        /*0132*/ 	.short	0x0030
        /*0134*/ 	.byte	0x00, 0xf0, 0x11, 0x00


	//----- nvinfo : EIATTR_KPARAM_INFO
	.align		4
.L_46:
        /*0138*/ 	.byte	0x04, 0x17
        /*013a*/ 	.short	(.L_48 - .L_47)
.L_47:
        /*013c*/ 	.word	0x00000000
        /*0140*/ 	.short	0x0006
        /*0142*/ 	.short	0x002c
        /*0144*/ 	.byte	0x00, 0xf0, 0x11, 0x00


	//----- nvinfo : EIATTR_KPARAM_INFO
	.align		4
.L_48:
        /*0148*/ 	.byte	0x04, 0x17
        /*014a*/ 	.short	(.L_50 - .L_49)
.L_49:
        /*014c*/ 	.word	0x00000000
        /*0150*/ 	.short	0x0005
        /*0152*/ 	.short	0x0028
        /*0154*/ 	.byte	0x00, 0xf0, 0x11, 0x00


	//----- nvinfo : EIATTR_KPARAM_INFO
	.align		4
.L_50:
        /*0158*/ 	.byte	0x04, 0x17
        /*015a*/ 	.short	(.L_52 - .L_51)
.L_51:
        /*015c*/ 	.word	0x00000000
        /*0160*/ 	.short	0x0004
        /*0162*/ 	.short	0x0020
        /*0164*/ 	.byte	0x00, 0xf4, 0x21, 0x00


	//----- nvinfo : EIATTR_KPARAM_INFO
	.align		4
.L_52:
        /*0168*/ 	.byte	0x04, 0x17
        /*016a*/ 	.short	(.L_54 - .L_53)
.L_53:
        /*016c*/ 	.word	0x00000000
        /*0170*/ 	.short	0x0003
        /*0172*/ 	.short	0x0018
        /*0174*/ 	.byte	0x00, 0xf4, 0x21, 0x00


	//----- nvinfo : EIATTR_KPARAM_INFO
	.align		4
.L_54:
        /*0178*/ 	.byte	0x04, 0x17
        /*017a*/ 	.short	(.L_56 - .L_55)
.L_55:
        /*017c*/ 	.word	0x00000000
        /*0180*/ 	.short	0x0002
        /*0182*/ 	.short	0x0010
        /*0184*/ 	.byte	0x00, 0xf4, 0x21, 0x00


	//----- nvinfo : EIATTR_KPARAM_INFO
	.align		4
.L_56:
        /*0188*/ 	.byte	0x04, 0x17
        /*018a*/ 	.short	(.L_58 - .L_57)
.L_57:
        /*018c*/ 	.word	0x00000000
        /*0190*/ 	.short	0x0001
        /*0192*/ 	.short	0x0008
        /*0194*/ 	.byte	0x00, 0xf4, 0x21, 0x00


	//----- nvinfo : EIATTR_KPARAM_INFO
	.align		4
.L_58:
        /*0198*/ 	.byte	0x04, 0x17
        /*019a*/ 	.short	(.L_60 - .L_59)
.L_59:
        /*019c*/ 	.word	0x00000000
        /*01a0*/ 	.short	0x0000
        /*01a2*/ 	.short	0x0000
        /*01a4*/ 	.byte	0x00, 0xf4, 0x21, 0x00


	//----- nvinfo : EIATTR_SPARSE_MMA_MASK
	.align		4
.L_60:
        /*01a8*/ 	.byte	0x03, 0x50
        /*01aa*/ 	.short	0x0000


	//----- nvinfo : EIATTR_MAXREG_COUNT
	.align		4
        /*01ac*/ 	.byte	0x03, 0x1b
        /*01ae*/ 	.short	0x00ff


	//----- nvinfo : EIATTR_NUM_BARRIERS
	.align		4
        /*01b0*/ 	.byte	0x02, 0x4c
        /*01b2*/ 	.byte	0x01
	.zero		1


	//----- nvinfo : EIATTR_MERCURY_ISA_VERSION
	.align		4
        /*01b4*/ 	.byte	0x03, 0x5f
        /*01b6*/ 	.short	0x0101


	//----- nvinfo : EIATTR_COOP_GROUP_MASK_REGIDS
	.align		4
        /*01b8*/ 	.byte	0x04, 0x29
        /*01ba*/ 	.short	(.L_62 - .L_61)


	//   ....[0]....
.L_61:
        /*01bc*/ 	.word	0xffffffff


	//   ....[1]....
        /*01c0*/ 	.word	0xffffffff


	//   ....[2]....
        /*01c4*/ 	.word	0xffffffff


	//   ....[3]....
        /*01c8*/ 	.word	0xffffffff


	//   ....[4]....
        /*01cc*/ 	.word	0xffffffff


	//   ....[5]....
        /*01d0*/ 	.word	0xffffffff


	//   ....[6]....
        /*01d4*/ 	.word	0xffffffff


	//   ....[7]....
        /*01d8*/ 	.word	0xffffffff


	//----- nvinfo : EIATTR_COOP_GROUP_INSTR_OFFSETS
	.align		4
.L_62:
        /*01dc*/ 	.byte	0x04, 0x28
        /*01de*/ 	.short	(.L_64 - .L_63)


	//   ....[0]....
.L_63:
        /*01e0*/ 	.word	0x00001040


	//   ....[1]....
        /*01e4*/ 	.word	0x00001100


	//   ....[2]....
        /*01e8*/ 	.word	0x00001180


	//   ....[3]....
        /*01ec*/ 	.word	0x000012a0


	//   ....[4]....
        /*01f0*/ 	.word	0x000016b0


	//   ....[5]....
        /*01f4*/ 	.word	0x00001710


	//   ....[6]....
        /*01f8*/ 	.word	0x00001750


	//   ....[7]....
        /*01fc*/ 	.word	0x00001780


	//----- nvinfo : EIATTR_EXIT_INSTR_OFFSETS
	.align		4
.L_64:
        /*0200*/ 	.byte	0x04, 0x1c
        /*0202*/ 	.short	(.L_66 - .L_65)


	//   ....[0]....
.L_65:
        /*0204*/ 	.word	0x00002260


	//   ....[1]....
        /*0208*/ 	.word	0x00002290


	//----- nvinfo : EIATTR_REQNTID
	.align		4
.L_66:
        /*020c*/ 	.byte	0x04, 0x10
        /*020e*/ 	.short	(.L_68 - .L_67)
.L_67:
        /*0210*/ 	.word	0x00000100
        /*0214*/ 	.word	0x00000001
        /*0218*/ 	.word	0x00000001


	//----- nvinfo : EIATTR_CBANK_PARAM_SIZE
	.align		4
.L_68:
        /*021c*/ 	.byte	0x03, 0x19
        /*021e*/ 	.short	0x0088


	//----- nvinfo : EIATTR_PARAM_CBANK
	.align		4
        /*0220*/ 	.byte	0x04, 0x0a
        /*0222*/ 	.short	(.L_70 - .L_69)
	.align		4
.L_69:
        /*0224*/ 	.word	index@(.nv.constant0.attn_fwd)
        /*0228*/ 	.short	0x0210
        /*022a*/ 	.short	0x0088


	//----- nvinfo : EIATTR_SW_WAR
	.align		4
.L_70:
        /*022c*/ 	.byte	0x04, 0x36
        /*022e*/ 	.short	(.L_72 - .L_71)
.L_71:
        /*0230*/ 	.word	0x00000008
.L_72:


//--------------------- .nv.callgraph             --------------------------
	.section	.nv.callgraph,"",@"SHT_CUDA_CALLGRAPH"
	.align	4
	.sectionentsize	8
	.align		4
        /*0000*/ 	.word	0x00000000
	.align		4
        /*0004*/ 	.word	0xffffffff
	.align		4
        /*0008*/ 	.word	0x00000000
	.align		4
        /*000c*/ 	.word	0xfffffffe
	.align		4
        /*0010*/ 	.word	0x00000000
	.align		4
        /*0014*/ 	.word	0xfffffffd
	.align		4
        /*0018*/ 	.word	0x00000000
	.align		4
        /*001c*/ 	.word	0xfffffffc


//--------------------- .nv.constant4             --------------------------
	.section	.nv.constant4,"a",@progbits
	.align	8
	.align		8
.nv.constant4:
        /*0000*/ 	.dword	_$_str


//--------------------- .text.attn_fwd            --------------------------
	.section	.text.attn_fwd,"ax",@progbits
	.align	128
        .global         attn_fwd
        .type           attn_fwd,@function
        .size           attn_fwd,(.L_x_3 - attn_fwd)
        .other          attn_fwd,@"STO_CUDA_ENTRY STV_DEFAULT"
attn_fwd:
.text.attn_fwd:
[----:B------:R-:W-:Y:S01]  /*0000*/  LDC R1, c[0x0][0x28] ;  /* 0x00000a00ff017b82 */ /* 0x000fe20000000800 */
[----:B------:R-:W0:Y:S07]  /*0010*/  S2R R5, SR_TID.X ;  /* 0x0000000000057919 */ /* 0x000e2e0000002100 */
[----:B------:R-:W1:Y:S01]  /*0020*/  S2UR UR10, SR_CTAID.X ;  /* 0x00000000000a79c3 */ /* 0x000e620000002500 */
[----:B------:R-:W-:Y:S01]  /*0030*/  ULDC.64 UR4, c[0x0][0x240] ;  /* 0x0000900000047ab9 */ /* 0x000fe20000000a00 */
[----:B------:R-:W-:-:S06]  /*0040*/  ULDC.64 UR26, c[0x0][0x208] ;  /* 0x00008200001a7ab9 */ /* 0x000fcc0000000a00 */
[----:B------:R-:W2:Y:S08]  /*0050*/  LDC R6, c[0x0][0x248] ;  /* 0x00009200ff067b82 */ /* 0x000eb00000000800 */
[----:B------:R-:W3:Y:S01]  /*0060*/  S2UR UR20, SR_CTAID.Y ;  /* 0x00000000001479c3 */ /* 0x000ee20000002600 */
[----:B-1----:R-:W-:-:S07]  /*0070*/  USHF.L.U32 UR10, UR10, 0x6, URZ ;  /* 0x000000060a0a7899 */ /* 0x002fce000800063f */
[----:B------:R-:W1:Y:S01]  /*0080*/  LDC.64 R14, c[0x0][0x210] ;  /* 0x00008400ff0e7b82 */ /* 0x000e620000000a00 */
[----:B------:R-:W-:Y:S01]  /*0090*/  IMAD.U32 R4, RZ, RZ, UR10 ;  /* 0x0000000aff047e24 */ /* 0x000fe2000f8e00ff */
[----:B0-----:R-:W-:-:S04]  /*00a0*/  SHF.R.U32.HI R0, RZ, 0x6, R5 ;  /* 0x00000006ff007819 */ /* 0x001fc80000011605 */
[----:B------:R-:W-:Y:S02]  /*00b0*/  SGXT.U32 R0, R0, 0x2 ;  /* 0x000000020000781a */ /* 0x000fe40000000000 */
[----:B------:R-:W-:-:S03]  /*00c0*/  LOP3.LUT R4, R4, 0x3f, R5, 0xf8, !PT ;  /* 0x0000003f04047812 */ /* 0x000fc600078ef805 */
[----:B--2---:R-:W-:Y:S01]  /*00d0*/  IMAD R2, R0, R6, RZ ;  /* 0x0000000600027224 */ /* 0x004fe200078e02ff */
[----:B---3--:R-:W-:Y:S01]  /*00e0*/  UIMAD UR4, UR20, UR4, URZ ;  /* 0x00000004140472a4 */ /* 0x008fe2000f8e023f */
[----:B------:R-:W-:Y:S02]  /*00f0*/  IMAD R0, R4, UR5, RZ ;  /* 0x0000000504007c24 */ /* 0x000fe4000f8e02ff */
[----:B------:R-:W-:Y:S01]  /*0100*/  IMAD R9, R6, 0x4, R2 ;  /* 0x0000000406097824 */ /* 0x000fe200078e0202 */
[----:B------:R-:W-:Y:S01]  /*0110*/  USHF.L.U32 UR6, UR4, 0x1, URZ ;  /* 0x0000000104067899 */ /* 0x000fe2000800063f */
[----:B------:R-:W-:Y:S01]  /*0120*/  IMAD.SHL.U32 R3, R0, 0x2, RZ ;  /* 0x0000000200037824 */ /* 0x000fe200078e00ff */
[----:B------:R-:W-:Y:S01]  /*0130*/  UIMAD.WIDE UR4, UR4, 0x2, URZ ;  /* 0x00000002040478a5 */ /* 0x000fe2000f8e023f */
[----:B------:R-:W-:Y:S02]  /*0140*/  IMAD R11, R6, 0x4, R9 ;  /* 0x00000004060b7824 */ /* 0x000fe400078e0209 */
[----:B------:R-:W-:Y:S01]  /*0150*/  IMAD.HI R0, R0, 0x2, RZ ;  /* 0x0000000200007827 */ /* 0x000fe200078e02ff */
[----:B-1----:R-:W-:-:S03]  /*0160*/  IADD3 R14, P0, P1, R3, UR6, R14 ;  /* 0x00000006030e7c10 */ /* 0x002fc6000f91e00e */
[----:B------:R-:W-:Y:S01]  /*0170*/  IMAD R3, R6, 0x4, R11 ;  /* 0x0000000406037824 */ /* 0x000fe200078e020b */
[----:B------:R-:W-:Y:S02]  /*0180*/  IADD3.X R0, R0, UR5, R15, P0, P1 ;  /* 0x0000000500007c10 */ /* 0x000fe400087e240f */
[CC--:B------:R-:W-:Y:S02]  /*0190*/  LEA R6, P0, R2.reuse, R14.reuse, 0x1 ;  /* 0x0000000e02067211 */ /* 0x0c0fe400078008ff */
[-C--:B------:R-:W-:Y:S02]  /*01a0*/  LEA R8, P1, R9, R14.reuse, 0x1 ;  /* 0x0000000e09087211 */ /* 0x080fe400078208ff */
[-C--:B------:R-:W-:Y:S02]  /*01b0*/  LEA R10, P2, R11, R14.reuse, 0x1 ;  /* 0x0000000e0b0a7211 */ /* 0x080fe400078408ff */
[----:B------:R-:W-:Y:S02]  /*01c0*/  LEA R14, P3, R3, R14, 0x1 ;  /* 0x0000000e030e7211 */ /* 0x000fe400078608ff */
[----:B------:R-:W-:-:S02]  /*01d0*/  LEA.HI.X.SX32 R7, R2, R0, 0x1, P0 ;  /* 0x0000000002077211 */ /* 0x000fc400000f0eff */
[-C--:B------:R-:W-:Y:S02]  /*01e0*/  LEA.HI.X.SX32 R11, R11, R0.reuse, 0x1, P2 ;  /* 0x000000000b0b7211 */ /* 0x080fe400010f0eff */
[-C--:B------:R-:W-:Y:S01]  /*01f0*/  LEA.HI.X.SX32 R9, R9, R0.reuse, 0x1, P1 ;  /* 0x0000000009097211 */ /* 0x080fe200008f0eff */
[----:B------:R0:W2:Y:S01]  /*0200*/  LDG.E.U16 R6, desc[UR26][R6.64] ;  /* 0x0000001a06067981 */ /* 0x0000a2000c1e1500 */
[----:B------:R-:W-:-:S03]  /*0210*/  LEA.HI.X.SX32 R15, R3, R0, 0x1, P3 ;  /* 0x00000000030f7211 */ /* 0x000fc600018f0eff */
[----:B------:R-:W3:Y:S04]  /*0220*/  LDG.E.U16 R10, desc[UR26][R10.64] ;  /* 0x0000001a0a0a7981 */ /* 0x000ee8000c1e1500 */
[----:B------:R-:W4:Y:S04]  /*0230*/  LDG.E.U16 R8, desc[UR26][R8.64] ;  /* 0x0000001a08087981 */ /* 0x000f28000c1e1500 */
[----:B------:R-:W5:Y:S01]  /*0240*/  LDG.E.U16 R14, desc[UR26][R14.64] ;  /* 0x0000001a0e0e7981 */ /* 0x000f62000c1e1500 */
[----:B------:R-:W1:Y:S01]  /*0250*/  S2UR UR4, SR_CgaCtaId ;  /* 0x00000000000479c3 */ /* 0x000e620000008800 */
[----:B------:R-:W-:Y:S01]  /*0260*/  UIADD3 UR28, UR10, 0x40, URZ ;  /* 0x000000400a1c7890 */ /* 0x000fe2000fffe03f */
[----:B------:R-:W-:-:S03]  /*0270*/  LOP3.LUT R0, R5, 0xc0, RZ, 0xc0, !PT ;  /* 0x000000c005007812 */ /* 0x000fc600078ec0ff */
[----:B------:R-:W-:Y:S01]  /*0280*/  UISETP.GE.AND UP0, UPT, UR28, 0x1, UPT ;  /* 0x000000011c00788c */ /* 0x000fe2000bf06270 */
[----:B------:R-:W-:Y:S01]  /*0290*/  IMAD.SHL.U32 R13, R5, 0x2, RZ ;  /* 0x00000002050d7824 */ /* 0x000fe200078e00ff */
[----:B------:R-:W-:Y:S01]  /*02a0*/  SHF.R.U32.HI R0, RZ, 0x2, R0 ;  /* 0x00000002ff007819 */ /* 0x000fe20000011600 */
[----:B------:R-:W-:-:S03]  /*02b0*/  UMOV UR21, 0x400 ;  /* 0x0000040000157882 */ /* 0x000fc60000000000 */
[----:B------:R-:W-:Y:S02]  /*02c0*/  PLOP3.LUT P0, PT, PT, PT, UP0, 0x80, 0x0 ;  /* 0x000000000000781c */ /* 0x000fe40003f0f008 */
[----:B------:R-:W-:Y:S02]  /*02d0*/  LOP3.LUT R3, R0, 0x1fe, R13, 0x78, !PT ;  /* 0x000001fe00037812 */ /* 0x000fe400078e780d */
[----:B------:R-:W-:Y:S02]  /*02e0*/  SHF.R.U32.HI R0, RZ, 0x5, R5 ;  /* 0x00000005ff007819 */ /* 0x000fe40000011605 */
[----:B0-----:R-:W-:Y:S01]  /*02f0*/  LOP3.LUT R7, R3, 0x40, RZ, 0x3c, !PT ;  /* 0x0000004003077812 */ /* 0x001fe200078e3cff */
[----:B-1----:R-:W-:Y:S01]  /*0300*/  ULEA UR21, UR4, UR21, 0x18 ;  /* 0x0000001504157291 */ /* 0x002fe2000f8ec03f */
[----:B------:R-:W-:Y:S01]  /*0310*/  R2UR UR29, R0 ;  /* 0x00000000001d72ca */ /* 0x000fe200000e0000 */
[----:B------:R-:W-:Y:S01]  /*0320*/  IMAD.MOV.U32 R23, RZ, RZ, -0x800000 ;  /* 0xff800000ff177424 */ /* 0x000fe200078e00ff */
[----:B------:R-:W-:Y:S01]  /*0330*/  MOV R2, 0x3f800000 ;  /* 0x3f80000000027802 */ /* 0x000fe20000000f00 */
[----:B------:R-:W-:Y:S01]  /*0340*/  IMAD.MOV.U32 R0, RZ, RZ, 0x3f800000 ;  /* 0x3f800000ff007424 */ /* 0x000fe200078e00ff */
[----:B------:R-:W-:Y:S01]  /*0350*/  CS2R R40, SRZ ;  /* 0x0000000000287805 */ /* 0x000fe2000001ff00 */
[----:B------:R-:W-:Y:S01]  /*0360*/  IMAD.MOV.U32 R32, RZ, RZ, -0x800000 ;  /* 0xff800000ff207424 */ /* 0x000fe200078e00ff */
[----:B------:R-:W-:-:S02]  /*0370*/  CS2R R42, SRZ ;  /* 0x00000000002a7805 */ /* 0x000fc4000001ff00 */
[----:B--2---:R0:W-:Y:S04]  /*0380*/  STS.U16 [R3+UR21], R6 ;  /* 0x0000000603007988 */ /* 0x0041e80008000415 */
[----:B---3--:R1:W-:Y:S04]  /*0390*/  STS.U16 [R3+UR21+0x400], R10 ;  /* 0x0004000a03007988 */ /* 0x0083e80008000415 */
[----:B----4-:R1:W-:Y:S04]  /*03a0*/  STS.U16 [R7+UR21+0x200], R8 ;  /* 0x0002000807007988 */ /* 0x0103e80008000415 */
[----:B-----5:R1:W-:Y:S01]  /*03b0*/  STS.U16 [R7+UR21+0x600], R14 ;  /* 0x0006000e07007988 */ /* 0x0203e20008000415 */
[----:B0-----:R-:W-:Y:S01]  /*03c0*/  SHF.R.U32.HI R6, RZ, 0x1, R5 ;  /* 0x00000001ff067819 */ /* 0x001fe20000011605 */
[----:B------:R-:W-:Y:S06]  /*03d0*/  @!P0 BRA `(.L_x_0) ;  /* 0x00000014000c8947 */ /* 0x000fec0003800000 */
[C---:B------:R-:W-:Y:S01]  /*03e0*/  LOP3.LUT R0, R5.reuse, 0xf, RZ, 0xc0, !PT ;  /* 0x0000000f05007812 */ /* 0x040fe200078ec0ff */
[----:B------:R-:W-:Y:S01]  /*03f0*/  ULDC.64 UR22, c[0x0][0x250] ;  /* 0x0000940000167ab9 */ /* 0x000fe20000000a00 */
[----:B------:R-:W-:Y:S01]  /*0400*/  ULDC.64 UR24, c[0x0][0x260] ;  /* 0x0000980000187ab9 */ /* 0x000fe20000000a00 */
[----:B------:R-:W-:Y:S01]  /*0410*/  UIMAD UR22, UR20, UR22, URZ ;  /* 0x00000016141672a4 */ /* 0x000fe2000f8e023f */
[C---:B------:R-:W-:Y:S01]  /*0420*/  LOP3.LUT R2, R5.reuse, 0x1f, RZ, 0xc0, !PT ;  /* 0x0000001f05027812 */ /* 0x040fe200078ec0ff */
[----:B------:R-:W-:Y:S01]  /*0430*/  UIMAD UR24, UR20, UR24, URZ ;  /* 0x00000018141872a4 */ /* 0x000fe2000f8e023f */
[----:B------:R-:W0:Y:S01]  /*0440*/  LDC R21, c[0x0][0x268] ;  /* 0x00009a00ff157b82 */ /* 0x000e220000000800 */
[----:B------:R-:W-:Y:S01]  /*0450*/  ULDC UR4, c[0x0][0x258] ;  /* 0x0000960000047ab9 */ /* 0x000fe20000000800 */
[----:B-1----:R-:W-:Y:S01]  /*0460*/  LOP3.LUT R7, R6, 0x30, RZ, 0xc0, !PT ;  /* 0x0000003006077812 */ /* 0x002fe200078ec0ff */
[----:B------:R-:W-:Y:S01]  /*0470*/  IMAD R0, R0, UR4, RZ ;  /* 0x0000000400007c24 */ /* 0x000fe2000f8e02ff */
[----:B------:R-:W-:Y:S01]  /*0480*/  USHF.L.U32 UR4, UR22, 0x1, URZ ;  /* 0x0000000116047899 */ /* 0x000fe2000800063f */
[----:B------:R-:W-:Y:S01]  /*0490*/  IMAD R6, R2, UR25, RZ ;  /* 0x0000001902067c24 */ /* 0x000fe2000f8e02ff */
[----:B------:R-:W-:Y:S01]  /*04a0*/  USHF.L.U32 UR5, UR24, 0x1, URZ ;  /* 0x0000000118057899 */ /* 0x000fe2000800063f */
[C---:B------:R-:W-:Y:S01]  /*04b0*/  IMAD.SHL.U32 R2, R0.reuse, 0x2, RZ ;  /* 0x0000000200027824 */ /* 0x040fe200078e00ff */
[----:B------:R-:W-:Y:S01]  /*04c0*/  LOP3.LUT R16, R5, 0x1c, RZ, 0xc0, !PT ;  /* 0x0000001c05107812 */ /* 0x000fe200078ec0ff */
[----:B------:R-:W-:Y:S01]  /*04d0*/  ULDC.64 UR6, c[0x0][0x218] ;  /* 0x0000860000067ab9 */ /* 0x000fe20000000a00 */
[----:B------:R-:W-:Y:S01]  /*04e0*/  IMAD.U32 R11, RZ, RZ, UR4 ;  /* 0x00000004ff0b7e24 */ /* 0x000fe2000f8e00ff */
[----:B------:R-:W-:Y:S01]  /*04f0*/  SHF.R.U32.HI R10, RZ, 0x4, R5 ;  /* 0x00000004ff0a7819 */ /* 0x000fe20000011605 */
[----:B------:R-:W-:Y:S01]  /*0500*/  IMAD.U32 R8, RZ, RZ, UR5 ;  /* 0x00000005ff087e24 */ /* 0x000fe2000f8e00ff */
[----:B------:R-:W-:Y:S01]  /*0510*/  UIMAD.WIDE UR4, UR22, 0x2, URZ ;  /* 0x00000002160478a5 */ /* 0x000fe2000f8e023f */
[----:B------:R-:W-:Y:S01]  /*0520*/  IMAD.HI R0, R0, 0x2, RZ ;  /* 0x0000000200007827 */ /* 0x000fe200078e02ff */
[----:B------:R-:W-:Y:S01]  /*0530*/  IADD3 R11, P0, P1, R2, UR6, R11 ;  /* 0x00000006020b7c10 */ /* 0x000fe2000f91e00b */
[----:B------:R-:W-:Y:S01]  /*0540*/  ULDC.64 UR8, c[0x0][0x220] ;  /* 0x0000880000087ab9 */ /* 0x000fe20000000a00 */
[----:B------:R-:W-:Y:S01]  /*0550*/  LEA.HI R16, R16, R7, RZ, 0x1e ;  /* 0x0000000710107211 */ /* 0x000fe200078ff0ff */
[----:B------:R-:W-:Y:S01]  /*0560*/  IMAD.SHL.U32 R7, R6, 0x2, RZ ;  /* 0x0000000206077824 */ /* 0x000fe200078e00ff */
[----:B------:R-:W-:Y:S01]  /*0570*/  MOV R17, UR5 ;  /* 0x0000000500117c02 */ /* 0x000fe20008000f00 */
[----:B------:R-:W-:Y:S01]  /*0580*/  UIMAD.WIDE UR4, UR24, 0x2, URZ ;  /* 0x00000002180478a5 */ /* 0x000fe2000f8e023f */
[----:B------:R-:W-:Y:S01]  /*0590*/  SGXT.U32 R2, R10, 0x4 ;  /* 0x000000040a02781a */ /* 0x000fe20000000000 */
[----:B------:R-:W-:Y:S01]  /*05a0*/  IMAD.U32 R15, RZ, RZ, UR23 ;  /* 0x00000017ff0f7e24 */ /* 0x000fe2000f8e00ff */
[----:B------:R-:W-:Y:S01]  /*05b0*/  IADD3.X R17, R0, UR7, R17, P0, P1 ;  /* 0x0000000700117c10 */ /* 0x000fe200087e2411 */
[----:B------:R-:W-:Y:S01]  /*05c0*/  UIADD3 UR22, UR21, 0x800, URZ ;  /* 0x0000080015167890 */ /* 0x000fe2000fffe03f */
[--C-:B------:R-:W-:Y:S01]  /*05d0*/  SHF.R.U32.HI R0, RZ, 0x5, R5.reuse ;  /* 0x00000005ff007819 */ /* 0x100fe20000011605 */
[----:B------:R-:W-:Y:S01]  /*05e0*/  IMAD R2, R2, UR23, RZ ;  /* 0x0000001702027c24 */ /* 0x000fe2000f8e02ff */
[----:B------:R-:W-:Y:S01]  /*05f0*/  IADD3 R9, P2, P3, R7, UR8, R8 ;  /* 0x0000000807097c10 */ /* 0x000fe2000fb5e008 */
[----:B------:R-:W-:Y:S01]  /*0600*/  IMAD.HI R7, R6, 0x2, RZ ;  /* 0x0000000206077827 */ /* 0x000fe200078e02ff */
[----:B------:R-:W-:Y:S01]  /*0610*/  SGXT.U32 R0, R0, 0x3 ;  /* 0x000000030000781a */ /* 0x000fe20000000000 */
[----:B------:R-:W-:Y:S01]  /*0620*/  USHF.R.U32.HI UR8, URZ, 0x4, UR22 ;  /* 0x000000043f087899 */ /* 0x000fe20008011616 */
[C---:B------:R-:W-:Y:S01]  /*0630*/  LEA R18, P0, R2.reuse, R11, 0x1 ;  /* 0x0000000b02127211 */ /* 0x040fe200078008ff */
[----:B------:R-:W-:Y:S01]  /*0640*/  IMAD.U32 R8, RZ, RZ, UR5 ;  /* 0x00000005ff087e24 */ /* 0x000fe2000f8e00ff */
[----:B------:R-:W-:Y:S01]  /*0650*/  USHF.R.U32.HI UR16, URZ, 0x4, UR21 ;  /* 0x000000043f107899 */ /* 0x000fe20008011615 */
[----:B------:R-:W-:Y:S01]  /*0660*/  IMAD R6, R15, 0x10, R2 ;  /* 0x000000100f067824 */ /* 0x000fe200078e0202 */
[----:B------:R-:W-:Y:S01]  /*0670*/  LEA.HI.X.SX32 R19, R2, R17, 0x1, P0 ;  /* 0x0000001102137211 */ /* 0x000fe200000f0eff */
[----:B0-----:R-:W-:Y:S01]  /*0680*/  IMAD R0, R0, R21, RZ ;  /* 0x0000001500007224 */ /* 0x001fe200078e02ff */
[----:B------:R-:W-:Y:S01]  /*0690*/  IADD3.X R15, R7, UR9, R8, P2, P3 ;  /* 0x00000009070f7c10 */ /* 0x000fe200097e6408 */
[----:B------:R-:W-:Y:S01]  /*06a0*/  VIADD R16, R16, UR10 ;  /* 0x0000000a10107c36 */ /* 0x000fe20008000000 */
[----:B------:R-:W-:Y:S01]  /*06b0*/  SHF.R.S32.HI R7, RZ, 0x6, R5 ;  /* 0x00000006ff077819 */ /* 0x000fe20000011405 */
[----:B------:R-:W-:Y:S01]  /*06c0*/  IMAD R2, R21, 0x8, R0 ;  /* 0x0000000815027824 */ /* 0x000fe200078e0200 */
[C---:B------:R-:W-:Y:S01]  /*06d0*/  LEA R10, P1, R6.reuse, R11, 0x1 ;  /* 0x0000000b060a7211 */ /* 0x040fe200078208ff */
[----:B------:R-:W-:Y:S01]  /*06e0*/  USGXT.U32 UR8, UR8, 0xe ;  /* 0x0000000e0808789a */ /* 0x000fe20008000000 */
[----:B------:R-:W-:Y:S01]  /*06f0*/  SGXT R7, R7, 0x1 ;  /* 0x000000010707781a */ /* 0x000fe20000000200 */
[----:B------:R-:W-:Y:S01]  /*0700*/  IMAD.MOV.U32 R14, RZ, RZ, -0x800000 ;  /* 0xff800000ff0e7424 */ /* 0x000fe200078e00ff */
[----:B------:R-:W-:-:S02]  /*0710*/  LEA.HI.X.SX32 R11, R6, R17, 0x1, P1 ;  /* 0x00000011060b7211 */ /* 0x000fc400008f0eff */
[----:B------:R-:W-:Y:S02]  /*0720*/  CS2R R40, SRZ ;  /* 0x0000000000287805 */ /* 0x000fe4000001ff00 */
[-C--:B------:R-:W-:Y:S02]  /*0730*/  LEA R8, P0, R0, R9.reuse, 0x1 ;  /* 0x0000000900087211 */ /* 0x080fe400078008ff */
[----:B------:R-:W-:Y:S02]  /*0740*/  CS2R R42, SRZ ;  /* 0x00000000002a7805 */ /* 0x000fe4000001ff00 */
[----:B------:R-:W-:Y:S01]  /*0750*/  LEA R6, P1, R2, R9, 0x1 ;  /* 0x0000000902067211 */ /* 0x000fe200078208ff */
[----:B------:R-:W-:Y:S01]  /*0760*/  VIADD R17, R16, 0x8 ;  /* 0x0000000810117836 */ /* 0x000fe20000000000 */
[----:B------:R-:W-:Y:S01]  /*0770*/  LOP3.LUT R12, R7, 0x90, RZ, 0xc0, !PT ;  /* 0x00000090070c7812 */ /* 0x000fe200078ec0ff */
[----:B------:R-:W-:Y:S01]  /*0780*/  UMOV UR14, 0xffffffe0 ;  /* 0xffffffe0000e7882 */ /* 0x000fe20000000000 */
[-C--:B------:R-:W-:Y:S01]  /*0790*/  LEA.HI.X.SX32 R9, R0, R15.reuse, 0x1, P0 ;  /* 0x0000000f00097211 */ /* 0x080fe200000f0eff */
[----:B------:R-:W-:Y:S01]  /*07a0*/  IMAD.MOV.U32 R0, RZ, RZ, 0x3f800000 ;  /* 0x3f800000ff007424 */ /* 0x000fe200078e00ff */
[----:B------:R-:W-:Y:S01]  /*07b0*/  LEA.HI.X.SX32 R7, R2, R15, 0x1, P1 ;  /* 0x0000000f02077211 */ /* 0x000fe200008f0eff */
[----:B------:R-:W-:Y:S01]  /*07c0*/  IMAD.MOV.U32 R2, RZ, RZ, 0x3f800000 ;  /* 0x3f800000ff027424 */ /* 0x000fe200078e00ff */
[----:B------:R-:W-:Y:S01]  /*07d0*/  LOP3.LUT R12, R12, 0x17e, R13, 0x78, !PT ;  /* 0x0000017e0c0c7812 */ /* 0x000fe200078e780d */
[----:B------:R-:W-:Y:S01]  /*07e0*/  UMOV UR15, 0x3fffffef ;  /* 0x3fffffef000f7882 */ /* 0x000fe20000000000 */
[----:B------:R-:W-:Y:S01]  /*07f0*/  LOP3.LUT R13, R13, 0x6, RZ, 0xc0, !PT ;  /* 0x000000060d0d7812 */ /* 0x000fe200078ec0ff */
[----:B------:R-:W-:Y:S01]  /*0800*/  UMOV UR9, URZ ;  /* 0x0000003f00097c82 */ /* 0x000fe20008000000 */
[----:B------:R-:W-:Y:S01]  /*0810*/  MOV R15, 0xff800000 ;  /* 0xff800000000f7802 */ /* 0x000fe20000000f00 */
[----:B------:R-:W-:Y:S01]  /*0820*/  UMOV UR6, URZ ;  /* 0x0000003f00067c82 */ /* 0x000fe20008000000 */
[----:B------:R-:W-:Y:S01]  /*0830*/  UMOV UR7, URZ ;  /* 0x0000003f00077c82 */ /* 0x000fe20008000000 */
[----:B------:R-:W-:Y:S01]  /*0840*/  UMOV UR4, URZ ;  /* 0x0000003f00047c82 */ /* 0x000fe20008000000 */
[----:B------:R-:W-:-:S02]  /*0850*/  USGXT.U32 UR16, UR16, 0xe ;  /* 0x0000000e1010789a */ /* 0x000fc40008000000 */
[----:B------:R-:W-:Y:S01]  /*0860*/  UIADD3.64 UR14, UR8, -UR14, URZ ;  /* 0x8000000e080e7297 */ /* 0x000fe2000fffe03f */
[----:B------:R-:W-:Y:S01]  /*0870*/  UMOV UR5, URZ ;  /* 0x0000003f00057c82 */ /* 0x000fe20008000000 */
[----:B------:R-:W-:Y:S01]  /*0880*/  ULDC UR24, c[0x0][0x238] ;  /* 0x00008e0000187ab9 */ /* 0x000fe20000000800 */
[----:B------:R-:W-:-:S09]  /*0890*/  UMOV UR17, 0x40000040 ;  /* 0x4000004000117882 */ /* 0x000fd20000000000 */
.L_x_1:
[----:B------:R-:W-:Y:S02]  /*08a0*/  IMAD.U32 R21, RZ, RZ, UR4 ;  /* 0x00000004ff157e24 */ /* 0x000fe4000f8e00ff */
[----:B------:R-:W-:Y:S02]  /*08b0*/  IMAD.U32 R23, RZ, RZ, UR4 ;  /* 0x00000004ff177e24 */ /* 0x000fe4000f8e00ff */
[----:B------:R-:W-:-:S04]  /*08c0*/  IMAD.WIDE R20, R21, 0x2, R18 ;  /* 0x0000000215147825 */ /* 0x000fc800078e0212 */
[----:B------:R-:W-:Y:S02]  /*08d0*/  IMAD.WIDE R22, R23, 0x2, R10 ;  /* 0x0000000217167825 */ /* 0x000fe400078e020a */
[----:B------:R-:W2:Y:S04]  /*08e0*/  LDG.E.U16 R21, desc[UR26][R20.64] ;  /* 0x0000001a14157981 */ /* 0x000ea8000c1e1500 */
[----:B------:R-:W3:Y:S01]  /*08f0*/  LDG.E.U16 R23, desc[UR26][R22.64] ;  /* 0x0000001a16177981 */ /* 0x000ee2000c1e1500 */
[----:B------:R-:W-:Y:S01]  /*0900*/  IMAD.U32 R45, RZ, RZ, UR5 ;  /* 0x00000005ff2d7e24 */ /* 0x000fe2000f8e00ff */
[----:B------:R-:W-:Y:S03]  /*0910*/  BAR.SYNC.DEFER_BLOCKING 0x0 ;  /* 0x0000000000007b1d */ /* 0x000fe60000010000 */
[----:B------:R-:W-:Y:S01]  /*0920*/  IMAD.WIDE R44, R45, 0x2, R8 ;  /* 0x000000022d2c7825 */ /* 0x000fe200078e0208 */
[----:B------:R-:W-:-:S02]  /*0930*/  MOV R25, UR5 ;  /* 0x0000000500197c02 */ /* 0x000fc40008000f00 */
[----:B------:R-:W-:Y:S01]  /*0940*/  UMOV UR18, UR8 ;  /* 0x0000000800127c82 */ /* 0x000fe20008000000 */
[----:B------:R-:W-:Y:S01]  /*0950*/  UMOV UR19, 0xc0000010 ;  /* 0xc000001000137882 */ /* 0x000fe20000000000 */
[----:B------:R-:W-:Y:S01]  /*0960*/  UMOV UR12, UR16 ;  /* 0x00000010000c7c82 */ /* 0x000fe20008000000 */
[----:B------:R-:W-:Y:S01]  /*0970*/  UMOV UR13, UR17 ;  /* 0x00000011000d7c82 */ /* 0x000fe20008000000 */
[----:B--2---:R-:W-:Y:S04]  /*0980*/  STS.U16 [R12+UR21+0x800], R21 ;  /* 0x000800150c007988 */ /* 0x004fe80008000415 */
[----:B---3--:R0:W-:Y:S01]  /*0990*/  STS.U16 [R12+UR21+0xa00], R23 ;  /* 0x000a00170c007988 */ /* 0x0081e20008000415 */
[----:B------:R1:W-:Y:S06]  /*09a0*/  MEMBAR.ALL.CTA ;  /* 0x0000000000007992 */ /* 0x0003ec0000008000 */
[----:B-1----:R-:W1:Y:S02]  /*09b0*/  FENCE.VIEW.ASYNC.S ;  /* 0x00000000000073c6 */ /* 0x002e640000000000 */
[----:B-1----:R-:W-:Y:S06]  /*09c0*/  BAR.SYNC.DEFER_BLOCKING 0x0 ;  /* 0x0000000000007b1d */ /* 0x002fec0000010000 */
[----:B------:R-:W2:Y:S01]  /*09d0*/  LDG.E.U16 R44, desc[UR26][R44.64] ;  /* 0x0000001a2c2c7981 */ /* 0x000ea2000c1e1500 */
[----:B0-----:R-:W-:-:S06]  /*09e0*/  IMAD.WIDE R22, R25, 0x2, R6 ;  /* 0x0000000219167825 */ /* 0x001fcc00078e0206 */
[----:B------:R0:W3:Y:S01]  /*09f0*/  LDG.E.U16 R22, desc[UR26][R22.64] ;  /* 0x0000001a16167981 */ /* 0x0000e2000c1e1500 */
[----:B------:R-:W-:Y:S01]  /*0a00*/  WARPGROUP.ARRIVE ;  /* 0x00000000000079c5 */ /* 0x000fe20000000000 */
[----:B------:R-:W-:Y:S01]  /*0a10*/  IADD3 R21, P0, R13, UR6, RZ ;  /* 0x000000060d157c10 */ /* 0x000fe2000ff1e0ff */
[----:B------:R-:W-:Y:S01]  /*0a20*/  USHF.L.U32 UR10, UR29, 0x3, URZ ;  /* 0x000000031d0a7899 */ /* 0x000fe2000800063f */
[----:B------:R-:W-:Y:S02]  /*0a30*/  UMOV UR11, 0x80000000 ;  /* 0x80000000000b7882 */ /* 0x000fe40000000000 */
[----:B------:R-:W-:Y:S01]  /*0a40*/  IADD3 R20, P1, R21, 0x9, RZ ;  /* 0x0000000915147810 */ /* 0x000fe20007f3e0ff */
[----:B------:R-:W-:Y:S01]  /*0a50*/  HGMMA.64x16x16.F32 R32, gdesc[UR16].tnspA, RZ, !UPT ;  /* 0x20200000102079f0 */ /* 0x000fe2000c7008ff */
[----:B------:R-:W-:Y:S02]  /*0a60*/  ULOP3.LUT UR10, UR10, 0x20, URZ, 0xc0, !UPT ;  /* 0x000000200a0a7892 */ /* 0x000fe4000f8ec03f */
[C---:B------:R-:W-:Y:S01]  /*0a70*/  ISETP.GT.U32.AND P5, PT, R20.reuse, R16, PT ;  /* 0x000000101400720c */ /* 0x040fe20003fa4070 */
[----:B------:R-:W-:Y:S01]  /*0a80*/  HGMMA.64x16x16.F32 R24, gdesc[UR12].tnspA, RZ, !UPT, gsb0 ;  /* 0x202000000c1879f0 */ /* 0x000fe2000c0008ff */
[----:B------:R-:W-:Y:S01]  /*0a90*/  ISETP.GT.U32.AND P2, PT, R20, R17, PT ;  /* 0x000000111400720c */ /* 0x000fe20003f44070 */
[----:B------:R-:W-:Y:S01]  /*0aa0*/  IMAD.X R20, RZ, RZ, UR7, P0 ;  /* 0x00000007ff147e24 */ /* 0x000fe200080e06ff */
[----:B------:R-:W-:Y:S01]  /*0ab0*/  ULEA.HI UR10, UR22, UR10, URZ, 0x1c ;  /* 0x0000000a160a7291 */ /* 0x000fe2000f8fe03f */
[----:B------:R-:W-:-:S02]  /*0ac0*/  UMOV UR12, 0xfffffffe ;  /* 0xfffffffe000c7882 */ /* 0x000fc40000000000 */
[----:B0-----:R-:W-:Y:S01]  /*0ad0*/  IMAD.X R23, RZ, RZ, R20, P1 ;  /* 0x000000ffff177224 */ /* 0x001fe200008e0614 */
[----:B------:R-:W-:Y:S01]  /*0ae0*/  ULOP3.LUT UR10, UR10, 0x3fff, URZ, 0xc0, !UPT ;  /* 0x00003fff0a0a7892 */ /* 0x000fe2000f8ec03f */
[----:B------:R-:W-:Y:S01]  /*0af0*/  UMOV UR13, 0x7fffffff ;  /* 0x7fffffff000d7882 */ /* 0x000fe20000000000 */
[----:B------:R-:W-:Y:S02]  /*0b00*/  UIADD3 UR6, UP0, UR6, 0x20, URZ ;  /* 0x0000002006067890 */ /* 0x000fe4000ff1e03f */
[C---:B------:R-:W-:Y:S01]  /*0b10*/  ISETP.GT.U32.AND.EX P5, PT, R23.reuse, RZ, PT, P5 ;  /* 0x000000ff1700720c */ /* 0x040fe20003fa4150 */
[----:B------:R-:W-:Y:S01]  /*0b20*/  ULEA UR5, UR25, UR5, 0x5 ;  /* 0x0000000519057291 */ /* 0x000fe2000f8e283f */
[----:B------:R-:W-:Y:S01]  /*0b30*/  ISETP.GT.U32.AND.EX P2, PT, R23, RZ, PT, P2 ;  /* 0x000000ff1700720c */ /* 0x000fe20003f44120 */
[----:B------:R-:W-:Y:S01]  /*0b40*/  UIADD3.X UR7, URZ, UR7, URZ, UP0, !UPT ;  /* 0x000000073f077290 */ /* 0x000fe200087fe43f */
[----:B------:R-:W-:Y:S01]  /*0b50*/  IADD3 R23, P0, R21, 0x10, RZ ;  /* 0x0000001015177810 */ /* 0x000fe20007f1e0ff */
[----:B------:R-:W-:-:S02]  /*0b60*/  UISETP.GE.U32.AND UP0, UPT, UR6, UR28, UPT ;  /* 0x0000001c0600728c */ /* 0x000fc4000bf06070 */
[----:B------:R-:W-:Y:S01]  /*0b70*/  ULEA UR4, UR23, UR4, 0x5 ;  /* 0x0000000417047291 */ /* 0x000fe2000f8e283f */
[C---:B------:R-:W-:Y:S01]  /*0b80*/  ISETP.GT.U32.AND P4, PT, R23.reuse, R16, PT ;  /* 0x000000101700720c */ /* 0x040fe20003f84070 */
[----:B------:R-:W-:Y:S01]  /*0b90*/  UISETP.GE.U32.AND.EX UP0, UPT, UR7, URZ, UPT, UP0 ;  /* 0x0000003f0700728c */ /* 0x000fe2000bf06100 */
[----:B------:R-:W-:Y:S01]  /*0ba0*/  ISETP.GT.U32.AND P6, PT, R23, R17, PT ;  /* 0x000000111700720c */ /* 0x000fe20003fc4070 */
[----:B------:R-:W-:-:S05]  /*0bb0*/  IMAD.X R23, RZ, RZ, R20, P0 ;  /* 0x000000ffff177224 */ /* 0x000fca00000e0614 */
[C---:B------:R-:W-:Y:S02]  /*0bc0*/  ISETP.GT.U32.AND.EX P4, PT, R23.reuse, RZ, PT, P4 ;  /* 0x000000ff1700720c */ /* 0x040fe40003f84140 */
[----:B------:R-:W-:Y:S02]  /*0bd0*/  ISETP.GT.U32.AND.EX P6, PT, R23, RZ, PT, P6 ;  /* 0x000000ff1700720c */ /* 0x000fe40003fc4160 */
[----:B------:R-:W-:-:S04]  /*0be0*/  IADD3 R23, P0, R21, 0x11, RZ ;  /* 0x0000001115177810 */ /* 0x000fc80007f1e0ff */
[C---:B------:R-:W-:Y:S02]  /*0bf0*/  ISETP.GT.U32.AND P3, PT, R23.reuse, R16, PT ;  /* 0x000000101700720c */ /* 0x040fe40003f64070 */
[----:B------:R-:W-:Y:S01]  /*0c00*/  ISETP.GT.U32.AND P1, PT, R23, R17, PT ;  /* 0x000000111700720c */ /* 0x000fe20003f24070 */
[----:B------:R-:W-:-:S05]  /*0c10*/  IMAD.X R23, RZ, RZ, R20, P0 ;  /* 0x000000ffff177224 */ /* 0x000fca00000e0614 */
[C---:B------:R-:W-:Y:S02]  /*0c20*/  ISETP.GT.U32.AND.EX P3, PT, R23.reuse, RZ, PT, P3 ;  /* 0x000000ff1700720c */ /* 0x040fe40003f64130 */
[----:B------:R-:W-:Y:S01]  /*0c30*/  ISETP.GT.U32.AND.EX P1, PT, R23, RZ, PT, P1 ;  /* 0x000000ff1700720c */ /* 0x000fe20003f24110 */
[----:B------:R-:W-:Y:S02]  /*0c40*/  WARPGROUP.DEPBAR.LE gsb0, 0x0 ;  /* 0x00008000000079c5 */ /* 0x000fe40000010000 */
[----:B------:R-:W-:Y:S01]  /*0c50*/  BAR.SYNC.DEFER_BLOCKING 0x0 ;  /* 0x0000000000007b1d */ /* 0x000fe20000010000 */
[----:B------:R-:W-:Y:S01]  /*0c60*/  FMUL R23, R39, UR24 ;  /* 0x0000001827177c20 */ /* 0x000fe20008400000 */
[----:B------:R-:W-:Y:S01]  /*0c70*/  IADD3 R39, P0, R21, 0x18, RZ ;  /* 0x0000001815277810 */ /* 0x000fe20007f1e0ff */
[----:B------:R-:W-:Y:S01]  /*0c80*/  FMUL R26, R26, UR24 ;  /* 0x000000181a1a7c20 */ /* 0x000fe20008400000 */
[----:B------:R-:W-:Y:S01]  /*0c90*/  FMUL R34, R34, UR24 ;  /* 0x0000001822227c20 */ /* 0x000fe20008400000 */
[----:B------:R-:W-:Y:S01]  /*0ca0*/  FMUL R35, R35, UR24 ;  /* 0x0000001823237c20 */ /* 0x000fe20008400000 */
[----:B------:R-:W-:Y:S01]  /*0cb0*/  FSEL R23, R23, -INF , !P2 ;  /* 0xff80000017177808 */ /* 0x000fe20005000000 */
[----:B------:R-:W-:Y:S01]  /*0cc0*/  FMUL R31, R31, UR24 ;  /* 0x000000181f1f7c20 */ /* 0x000fe20008400000 */
[----:B------:R-:W-:Y:S01]  /*0cd0*/  ISETP.GT.U32.AND P2, PT, R39, R16, PT ;  /* 0x000000102700720c */ /* 0x000fe20003f44070 */
[----:B------:R-:W-:Y:S01]  /*0ce0*/  FMUL R37, R37, UR24 ;  /* 0x0000001825257c20 */ /* 0x000fe20008400000 */
[----:B------:R-:W-:Y:S01]  /*0cf0*/  FSEL R26, R26, -INF , !P6 ;  /* 0xff8000001a1a7808 */ /* 0x000fe20007000000 */
[----:B------:R-:W-:Y:S01]  /*0d00*/  FMUL R28, R28, UR24 ;  /* 0x000000181c1c7c20 */ /* 0x000fe20008400000 */
[----:B--2---:R0:W-:Y:S04]  /*0d10*/  STS.U16 [R3+UR21+0x800], R44 ;  /* 0x0008002c03007988 */ /* 0x0041e80008000415 */
[----:B---3--:R1:W-:Y:S01]  /*0d20*/  STS.U16 [R3+UR21+0xa00], R22 ;  /* 0x000a001603007988 */ /* 0x0083e20008000415 */
[----:B0-----:R-:W-:Y:S01]  /*0d30*/  IMAD.X R44, RZ, RZ, R20, P0 ;  /* 0x000000ffff2c7224 */ /* 0x001fe200000e0614 */
[----:B------:R-:W-:Y:S01]  /*0d40*/  ISETP.GT.U32.AND P0, PT, R39, R17, PT ;  /* 0x000000112700720c */ /* 0x000fe20003f04070 */
[----:B------:R0:W-:Y:S06]  /*0d50*/  MEMBAR.ALL.CTA ;  /* 0x0000000000007992 */ /* 0x0001ec0000008000 */
[----:B0-----:R-:W0:Y:S02]  /*0d60*/  FENCE.VIEW.ASYNC.S ;  /* 0x00000000000073c6 */ /* 0x001e240000000000 */
[----:B0-----:R-:W-:Y:S01]  /*0d70*/  BAR.SYNC.DEFER_BLOCKING 0x0 ;  /* 0x0000000000007b1d */ /* 0x001fe20000010000 */
[----:B------:R-:W-:-:S02]  /*0d80*/  IADD3 R39, P6, R21, 0x8, RZ ;  /* 0x0000000815277810 */ /* 0x000fc40007fde0ff */
[C---:B------:R-:W-:Y:S02]  /*0d90*/  ISETP.GT.U32.AND.EX P2, PT, R44.reuse, RZ, PT, P2 ;  /* 0x000000ff2c00720c */ /* 0x040fe40003f44120 */
[----:B------:R-:W-:Y:S01]  /*0da0*/  ISETP.GT.U32.AND.EX P0, PT, R44, RZ, PT, P0 ;  /* 0x000000ff2c00720c */ /* 0x000fe20003f04100 */
[----:B------:R-:W-:Y:S01]  /*0db0*/  IMAD.X R44, RZ, RZ, R20, P6 ;  /* 0x000000ffff2c7224 */ /* 0x000fe200030e0614 */
[----:B------:R-:W-:Y:S01]  /*0dc0*/  ISETP.GT.U32.AND P6, PT, R39, R16, PT ;  /* 0x000000102700720c */ /* 0x000fe20003fc4070 */
[----:B------:R-:W-:Y:S01]  /*0dd0*/  FMUL R39, R27, UR24 ;  /* 0x000000181b277c20 */ /* 0x000fe20008400000 */
[----:B------:R-:W-:Y:S02]  /*0de0*/  FMUL R27, R30, UR24 ;  /* 0x000000181e1b7c20 */ /* 0x000fe40008400000 */
[----:B------:R-:W-:Y:S02]  /*0df0*/  ISETP.GT.U32.AND.EX P6, PT, R44, RZ, PT, P6 ;  /* 0x000000ff2c00720c */ /* 0x000fe40003fc4160 */
[----:B------:R-:W-:-:S02]  /*0e00*/  FSEL R39, R39, -INF , !P1 ;  /* 0xff80000027277808 */ /* 0x000fc40004800000 */
[----:B------:R-:W-:Y:S02]  /*0e10*/  FSEL R27, R27, -INF , !P0 ;  /* 0xff8000001b1b7808 */ /* 0x000fe40004000000 */
[CC--:B------:R-:W-:Y:S02]  /*0e20*/  ISETP.GT.U32.AND P1, PT, R21.reuse, R17.reuse, PT ;  /* 0x000000111500720c */ /* 0x0c0fe40003f24070 */
[----:B------:R-:W-:Y:S02]  /*0e30*/  ISETP.GE.U32.AND P0, PT, R21, R17, PT ;  /* 0x000000111500720c */ /* 0x000fe40003f06070 */
[C---:B------:R-:W-:Y:S02]  /*0e40*/  ISETP.GT.U32.AND.EX P1, PT, R20.reuse, RZ, PT, P1 ;  /* 0x000000ff1400720c */ /* 0x040fe40003f24110 */
[----:B------:R-:W-:Y:S02]  /*0e50*/  ISETP.GE.U32.AND.EX P0, PT, R20, RZ, PT, P0 ;  /* 0x000000ff1400720c */ /* 0x000fe40003f06100 */
[----:B------:R-:W-:-:S02]  /*0e60*/  P2R R30, PR, RZ, 0x40 ;  /* 0x00000040ff1e7803 */ /* 0x000fc40000000000 */
[----:B------:R-:W-:Y:S02]  /*0e70*/  FSEL R34, R34, -INF , !P1 ;  /* 0xff80000022227808 */ /* 0x000fe40004800000 */
[----:B------:R-:W-:Y:S02]  /*0e80*/  FSEL R35, R35, -INF , !P0 ;  /* 0xff80000023237808 */ /* 0x000fe40004000000 */
[CC--:B------:R-:W-:Y:S02]  /*0e90*/  ISETP.GT.U32.AND P6, PT, R21.reuse, R16.reuse, PT ;  /* 0x000000101500720c */ /* 0x0c0fe40003fc4070 */
[C---:B------:R-:W-:Y:S02]  /*0ea0*/  ISETP.GE.U32.AND P1, PT, R21.reuse, R16, PT ;  /* 0x000000101500720c */ /* 0x040fe40003f26070 */
[----:B------:R-:W-:Y:S02]  /*0eb0*/  IADD3 R44, P0, R21, 0x19, RZ ;  /* 0x00000019152c7810 */ /* 0x000fe40007f1e0ff */
[----:B------:R-:W-:-:S02]  /*0ec0*/  ISETP.GT.U32.AND.EX P6, PT, R20, RZ, PT, P6 ;  /* 0x000000ff1400720c */ /* 0x000fc40003fc4160 */
[----:B------:R-:W-:Y:S02]  /*0ed0*/  IADD3.X R21, RZ, R20, RZ, P0, !PT ;  /* 0x00000014ff157210 */ /* 0x000fe400007fe4ff */
[----:B------:R-:W-:Y:S01]  /*0ee0*/  ISETP.GE.U32.AND.EX P1, PT, R20, RZ, PT, P1 ;  /* 0x000000ff1400720c */ /* 0x000fe20003f26110 */
[----:B------:R-:W-:Y:S01]  /*0ef0*/  FMUL R20, R38, UR24 ;  /* 0x0000001826147c20 */ /* 0x000fe20008400000 */
[----:B------:R-:W-:Y:S02]  /*0f00*/  FMNMX R45, R34, R35, !PT ;  /* 0x00000023222d7209 */ /* 0x000fe40007800000 */
[----:B------:R-:W-:Y:S02]  /*0f10*/  ISETP.GT.U32.AND P0, PT, R44, R17, PT ;  /* 0x000000112c00720c */ /* 0x000fe40003f04070 */
[----:B------:R-:W-:Y:S02]  /*0f20*/  FSEL R20, R20, -INF , !P6 ;  /* 0xff80000014147808 */ /* 0x000fe40007000000 */
[----:B------:R-:W-:-:S02]  /*0f30*/  ISETP.GT.U32.AND.EX P0, PT, R21, RZ, PT, P0 ;  /* 0x000000ff1500720c */ /* 0x000fc40003f04100 */
[----:B------:R-:W-:Y:S02]  /*0f40*/  FMNMX R38, R20, R45, !PT ;  /* 0x0000002d14267209 */ /* 0x000fe40007800000 */
[----:B------:R-:W-:Y:S02]  /*0f50*/  FSEL R31, R31, -INF , !P0 ;  /* 0xff8000001f1f7808 */ /* 0x000fe40004000000 */
[----:B------:R-:W-:Y:S02]  /*0f60*/  FMNMX R45, R23, R38, !PT ;  /* 0x00000026172d7209 */ /* 0x000fe40007800000 */
[----:B------:R-:W-:Y:S02]  /*0f70*/  ISETP.GT.U32.AND P0, PT, R44, R16, PT ;  /* 0x000000102c00720c */ /* 0x000fe40003f04070 */
[----:B-1----:R-:W-:Y:S02]  /*0f80*/  FMNMX R22, R26, R45, !PT ;  /* 0x0000002d1a167209 */ /* 0x002fe40007800000 */
[----:B------:R-:W-:Y:S01]  /*0f90*/  ISETP.GT.U32.AND.EX P0, PT, R21, RZ, PT, P0 ;  /* 0x000000ff1500720c */ /* 0x000fe20003f04100 */
[----:B------:R-:W-:Y:S01]  /*0fa0*/  FMUL R21, R33, UR24 ;  /* 0x0000001821157c20 */ /* 0x000fe20008400000 */
[----:B------:R-:W-:Y:S01]  /*0fb0*/  FMNMX R22, R39, R22, !PT ;  /* 0x0000001627167209 */ /* 0x000fe20007800000 */
[----:B------:R-:W-:Y:S01]  /*0fc0*/  FMUL R33, R24, UR24 ;  /* 0x0000001818217c20 */ /* 0x000fe20008400000 */
[----:B------:R-:W-:-:S02]  /*0fd0*/  FSEL R24, R37, -INF , !P5 ;  /* 0xff80000025187808 */ /* 0x000fc40006800000 */
[----:B------:R-:W-:Y:S01]  /*0fe0*/  FMNMX R38, R27, R22, !PT ;  /* 0x000000161b267209 */ /* 0x000fe20007800000 */
[----:B------:R-:W-:Y:S01]  /*0ff0*/  FMUL R22, R32, UR24 ;  /* 0x0000001820167c20 */ /* 0x000fe20008400000 */
[----:B------:R-:W-:Y:S02]  /*1000*/  FSEL R21, R21, -INF , !P1 ;  /* 0xff80000015157808 */ /* 0x000fe40004800000 */
[----:B------:R-:W-:Y:S02]  /*1010*/  FMNMX R38, R31, R38, !PT ;  /* 0x000000261f267209 */ /* 0x000fe40007800000 */
[----:B------:R-:W-:Y:S02]  /*1020*/  FSEL R22, R22, -INF , !P6 ;  /* 0xff80000016167808 */ /* 0x000fe40007000000 */
[----:B------:R-:W-:Y:S01]  /*1030*/  ISETP.NE.AND P6, PT, R30, RZ, PT ;  /* 0x000000ff1e00720c */ /* 0x000fe20003fc5270 */
[----:B------:R-:W0:Y:S01]  /*1040*/  SHFL.BFLY PT, R45, R38, 0x2, 0x1f ;  /* 0x0c401f00262d7f89 */ /* 0x000e2200000e0000 */
[----:B------:R-:W-:Y:S01]  /*1050*/  FMUL R30, R36, UR24 ;  /* 0x00000018241e7c20 */ /* 0x000fe20008400000 */
[----:B------:R-:W-:Y:S01]  /*1060*/  FMUL R36, R25, UR24 ;  /* 0x0000001819247c20 */ /* 0x000fe20008400000 */
[----:B------:R-:W-:-:S03]  /*1070*/  FSEL R25, R33, -INF , !P4 ;  /* 0xff80000021197808 */ /* 0x000fc60006000000 */
[----:B------:R-:W-:Y:S02]  /*1080*/  FSEL R30, R30, -INF , !P6 ;  /* 0xff8000001e1e7808 */ /* 0x000fe40007000000 */
[----:B------:R-:W-:Y:S01]  /*1090*/  FSEL R33, R36, -INF , !P3 ;  /* 0xff80000024217808 */ /* 0x000fe20005800000 */
[----:B------:R-:W-:Y:S01]  /*10a0*/  FMUL R36, R29, UR24 ;  /* 0x000000181d247c20 */ /* 0x000fe20008400000 */
[----:B------:R-:W-:-:S04]  /*10b0*/  FSEL R29, R28, -INF , !P2 ;  /* 0xff8000001c1d7808 */ /* 0x000fc80005000000 */
[----:B------:R-:W-:Y:S02]  /*10c0*/  FSEL R28, R36, -INF , !P0 ;  /* 0xff800000241c7808 */ /* 0x000fe40004000000 */
[----:B------:R-:W-:Y:S02]  /*10d0*/  PLOP3.LUT P0, PT, PT, PT, UP0, 0x80, 0x0 ;  /* 0x000000000000781c */ /* 0x000fe40003f0f008 */
[----:B0-----:R-:W-:Y:S02]  /*10e0*/  FMNMX R32, R38, R45, !PT ;  /* 0x0000002d26207209 */ /* 0x001fe40007800000 */
[----:B------:R-:W-:-:S03]  /*10f0*/  FMNMX R45, R22, R21, !PT ;  /* 0x00000015162d7209 */ /* 0x000fc60007800000 */
[----:B------:R-:W0:Y:S01]  /*1100*/  SHFL.BFLY PT, R37, R32, 0x1, 0x1f ;  /* 0x0c201f0020257f89 */ /* 0x000e2200000e0000 */
[----:B------:R-:W-:-:S04]  /*1110*/  FMNMX R45, R30, R45, !PT ;  /* 0x0000002d1e2d7209 */ /* 0x000fc80007800000 */
[----:B------:R-:W-:-:S04]  /*1120*/  FMNMX R38, R24, R45, !PT ;  /* 0x0000002d18267209 */ /* 0x000fc80007800000 */
[----:B------:R-:W-:-:S04]  /*1130*/  FMNMX R38, R25, R38, !PT ;  /* 0x0000002619267209 */ /* 0x000fc80007800000 */
[----:B------:R-:W-:-:S04]  /*1140*/  FMNMX R38, R33, R38, !PT ;  /* 0x0000002621267209 */ /* 0x000fc80007800000 */
[----:B------:R-:W-:-:S04]  /*1150*/  FMNMX R45, R29, R38, !PT ;  /* 0x000000261d2d7209 */ /* 0x000fc80007800000 */
[----:B------:R-:W-:Y:S02]  /*1160*/  FMNMX R38, R28, R45, !PT ;  /* 0x0000002d1c267209 */ /* 0x000fe40007800000 */
[----:B0-----:R-:W-:-:S03]  /*1170*/  FMNMX R32, R32, R37, !PT ;  /* 0x0000002520207209 */ /* 0x001fc60007800000 */
[----:B------:R-:W0:Y:S01]  /*1180*/  SHFL.BFLY PT, R37, R38, 0x2, 0x1f ;  /* 0x0c401f0026257f89 */ /* 0x000e2200000e0000 */
[----:B------:R-:W-:-:S05]  /*1190*/  FMNMX R32, R32, R15, !PT ;  /* 0x0000000f20207209 */ /* 0x000fca0007800000 */
[--C-:B------:R-:W-:Y:S01]  /*11a0*/  FADD R23, R23, -R32.reuse ;  /* 0x8000002017177221 */ /* 0x100fe20000000000 */
[--C-:B------:R-:W-:Y:S01]  /*11b0*/  FADD R34, R34, -R32.reuse ;  /* 0x8000002022227221 */ /* 0x100fe20000000000 */
[--C-:B------:R-:W-:Y:S01]  /*11c0*/  FADD R27, R27, -R32.reuse ;  /* 0x800000201b1b7221 */ /* 0x100fe20000000000 */
[--C-:B------:R-:W-:Y:S01]  /*11d0*/  FADD R35, R35, -R32.reuse ;  /* 0x8000002023237221 */ /* 0x100fe20000000000 */
[----:B------:R-:W-:Y:S01]  /*11e0*/  FMUL R44, R23, 1.4426950216293334961 ;  /* 0x3fb8aa3b172c7820 */ /* 0x000fe20000400000 */
[----:B------:R-:W-:Y:S01]  /*11f0*/  FMUL R34, R34, 1.4426950216293334961 ;  /* 0x3fb8aa3b22227820 */ /* 0x000fe20000400000 */
[--C-:B------:R-:W-:Y:S01]  /*1200*/  FADD R20, R20, -R32.reuse ;  /* 0x8000002014147221 */ /* 0x100fe20000000000 */
[----:B------:R-:W-:Y:S01]  /*1210*/  FMUL R35, R35, 1.4426950216293334961 ;  /* 0x3fb8aa3b23237820 */ /* 0x000fe20000400000 */
[--C-:B------:R-:W-:Y:S01]  /*1220*/  FADD R31, R31, -R32.reuse ;  /* 0x800000201f1f7221 */ /* 0x100fe20000000000 */
[----:B------:R-:W-:Y:S02]  /*1230*/  FADD R39, R39, -R32 ;  /* 0x8000002027277221 */ /* 0x000fe40000000000 */
[----:B------:R-:W-:Y:S01]  /*1240*/  MUFU.EX2 R34, R34 ;  /* 0x0000002200227308 */ /* 0x000fe20000000800 */
[----:B------:R-:W-:Y:S01]  /*1250*/  FMUL R31, R31, 1.4426950216293334961 ;  /* 0x3fb8aa3b1f1f7820 */ /* 0x000fe20000400000 */
[----:B0-----:R-:W-:Y:S01]  /*1260*/  FMNMX R36, R38, R37, !PT ;  /* 0x0000002526247209 */ /* 0x001fe20007800000 */
[----:B------:R-:W-:-:S05]  /*1270*/  FMUL R38, R20, 1.4426950216293334961 ;  /* 0x3fb8aa3b14267820 */ /* 0x000fca0000400000 */
[----:B------:R0:W1:Y:S01]  /*1280*/  MUFU.EX2 R45, R35 ;  /* 0x00000023002d7308 */ /* 0x0000620000000800 */
[----:B------:R-:W-:Y:S01]  /*1290*/  FADD R20, R26, -R32 ;  /* 0x800000201a147221 */ /* 0x000fe20000000000 */
[----:B------:R-:W2:Y:S03]  /*12a0*/  SHFL.BFLY PT, R37, R36, 0x1, 0x1f ;  /* 0x0c201f0024257f89 */ /* 0x000ea600000e0000 */
[----:B------:R-:W-:-:S03]  /*12b0*/  FMUL R20, R20, 1.4426950216293334961 ;  /* 0x3fb8aa3b14147820 */ /* 0x000fc60000400000 */
[----:B------:R-:W3:Y:S01]  /*12c0*/  MUFU.EX2 R38, R38 ;  /* 0x0000002600267308 */ /* 0x000ee20000000800 */
[----:B0-----:R-:W-:-:S07]  /*12d0*/  FMUL R35, R39, 1.4426950216293334961 ;  /* 0x3fb8aa3b27237820 */ /* 0x001fce0000400000 */
[----:B------:R-:W0:Y:S08]  /*12e0*/  MUFU.EX2 R26, R44 ;  /* 0x0000002c001a7308 */ /* 0x000e300000000800 */
[----:B------:R-:W-:Y:S01]  /*12f0*/  MUFU.EX2 R20, R20 ;  /* 0x0000001400147308 */ /* 0x000fe20000000800 */
[----:B--2---:R-:W-:Y:S01]  /*1300*/  FMNMX R23, R36, R37, !PT ;  /* 0x0000002524177209 */ /* 0x004fe20007800000 */
[----:B------:R-:W-:Y:S01]  /*1310*/  FMUL R36, R27, 1.4426950216293334961 ;  /* 0x3fb8aa3b1b247820 */ /* 0x000fe20000400000 */
[----:B------:R-:W-:-:S02]  /*1320*/  FADD R27, -R32, R15 ;  /* 0x0000000f201b7221 */ /* 0x000fc40000000100 */
[----:B------:R-:W-:-:S03]  /*1330*/  FMNMX R23, R23, R14, !PT ;  /* 0x0000000e17177209 */ /* 0x000fc60007800000 */
[----:B------:R2:W-:Y:S01]  /*1340*/  MUFU.EX2 R15, R31 ;  /* 0x0000001f000f7308 */ /* 0x0005e20000000800 */
[----:B------:R-:W-:Y:S01]  /*1350*/  FMUL R37, R27, 1.4426950216293334961 ;  /* 0x3fb8aa3b1b257820 */ /* 0x000fe20000400000 */
[--C-:B------:R-:W-:Y:S01]  /*1360*/  FADD R22, R22, -R23.reuse ;  /* 0x8000001716167221 */ /* 0x100fe20000000000 */
[--C-:B------:R-:W-:Y:S01]  /*1370*/  FADD R30, R30, -R23.reuse ;  /* 0x800000171e1e7221 */ /* 0x100fe20000000000 */
[--C-:B------:R-:W-:Y:S01]  /*1380*/  FADD R24, R24, -R23.reuse ;  /* 0x8000001718187221 */ /* 0x100fe20000000000 */
[--C-:B------:R-:W-:Y:S01]  /*1390*/  FADD R25, R25, -R23.reuse ;  /* 0x8000001719197221 */ /* 0x100fe20000000000 */
[----:B------:R-:W-:Y:S01]  /*13a0*/  FMUL R27, R22, 1.4426950216293334961 ;  /* 0x3fb8aa3b161b7820 */ /* 0x000fe20000400000 */
[--C-:B------:R-:W-:Y:S01]  /*13b0*/  FADD R22, R21, -R23.reuse ;  /* 0x8000001715167221 */ /* 0x100fe20000000000 */
[----:B------:R-:W-:Y:S01]  /*13c0*/  FMUL R30, R30, 1.4426950216293334961 ;  /* 0x3fb8aa3b1e1e7820 */ /* 0x000fe20000400000 */
[----:B--2---:R-:W-:Y:S01]  /*13d0*/  FMUL R31, R24, 1.4426950216293334961 ;  /* 0x3fb8aa3b181f7820 */ /* 0x004fe20000400000 */
[----:B------:R2:W-:Y:S01]  /*13e0*/  MUFU.EX2 R21, R27 ;  /* 0x0000001b00157308 */ /* 0x0005e20000000800 */
[----:B------:R-:W-:Y:S01]  /*13f0*/  FMUL R22, R22, 1.4426950216293334961 ;  /* 0x3fb8aa3b16167820 */ /* 0x000fe20000400000 */
[--C-:B------:R-:W-:Y:S01]  /*1400*/  FADD R24, R33, -R23.reuse ;  /* 0x8000001721187221 */ /* 0x100fe20000000000 */
[----:B------:R-:W-:Y:S01]  /*1410*/  FMUL R39, R25, 1.4426950216293334961 ;  /* 0x3fb8aa3b19277820 */ /* 0x000fe20000400000 */
[----:B-1----:R-:W-:Y:S01]  /*1420*/  F2FP.F16.F32.PACK_AB R25, R45, R34 ;  /* 0x000000222d19723e */ /* 0x002fe200000000ff */
[----:B------:R-:W-:-:S03]  /*1430*/  FADD R28, R28, -R23 ;  /* 0x800000171c1c7221 */ /* 0x000fc60000000000 */
[----:B------:R-:W1:Y:S01]  /*1440*/  MUFU.EX2 R22, R22 ;  /* 0x0000001600167308 */ /* 0x000e620000000800 */
[----:B--2---:R-:W-:Y:S01]  /*1450*/  FADD R27, R34, R45 ;  /* 0x0000002d221b7221 */ /* 0x004fe20000000000 */
[----:B------:R-:W-:Y:S01]  /*1460*/  FMUL R34, R24, 1.4426950216293334961 ;  /* 0x3fb8aa3b18227820 */ /* 0x000fe20000400000 */
[----:B------:R-:W-:Y:S02]  /*1470*/  FADD R24, R29, -R23 ;  /* 0x800000171d187221 */ /* 0x000fe40000000000 */
[----:B---3--:R-:W-:-:S03]  /*1480*/  FADD R27, R38, R27 ;  /* 0x0000001b261b7221 */ /* 0x008fc60000000000 */
[----:B------:R-:W-:Y:S01]  /*1490*/  MUFU.EX2 R30, R30 ;  /* 0x0000001e001e7308 */ /* 0x000fe20000000800 */
[C---:B0-----:R-:W-:Y:S01]  /*14a0*/  FADD R29, R26.reuse, R27 ;  /* 0x0000001b1a1d7221 */ /* 0x041fe20000000000 */
[----:B------:R-:W-:Y:S01]  /*14b0*/  F2FP.F16.F32.PACK_AB R27, R26, R38 ;  /* 0x000000261a1b723e */ /* 0x000fe200000000ff */
[----:B------:R-:W-:Y:S01]  /*14c0*/  FADD R26, -R23, R14 ;  /* 0x0000000e171a7221 */ /* 0x000fe20000000100 */
[----:B------:R-:W-:-:S04]  /*14d0*/  FMUL R38, R24, 1.4426950216293334961 ;  /* 0x3fb8aa3b18267820 */ /* 0x000fc80000400000 */
[----:B------:R-:W0:Y:S01]  /*14e0*/  MUFU.EX2 R31, R31 ;  /* 0x0000001f001f7308 */ /* 0x000e220000000800 */
[----:B-1----:R-:W-:-:S07]  /*14f0*/  F2FP.F16.F32.PACK_AB R24, R22, R21 ;  /* 0x000000151618723e */ /* 0x002fce00000000ff */
[----:B------:R1:W2:Y:S08]  /*1500*/  MUFU.EX2 R33, R39 ;  /* 0x0000002700217308 */ /* 0x0002b00000000800 */
[----:B------:R-:W3:Y:S01]  /*1510*/  MUFU.EX2 R34, R34 ;  /* 0x0000002200227308 */ /* 0x000ee20000000800 */
[----:B-1----:R-:W-:Y:S01]  /*1520*/  FADD R39, R21, R22 ;  /* 0x0000001615277221 */ /* 0x002fe20000000000 */
[----:B------:R-:W-:Y:S01]  /*1530*/  FMUL R21, R26, 1.4426950216293334961 ;  /* 0x3fb8aa3b1a157820 */ /* 0x000fe20000400000 */
[----:B0-----:R-:W-:-:S02]  /*1540*/  F2FP.F16.F32.PACK_AB R26, R31, R30 ;  /* 0x0000001e1f1a723e */ /* 0x001fc400000000ff */
[----:B------:R-:W-:Y:S01]  /*1550*/  FADD R22, R30, R39 ;  /* 0x000000271e167221 */ /* 0x000fe20000000000 */
[----:B------:R-:W-:Y:S02]  /*1560*/  FMUL R39, R28, 1.4426950216293334961 ;  /* 0x3fb8aa3b1c277820 */ /* 0x000fe40000400000 */
[----:B------:R-:W0:Y:S01]  /*1570*/  MUFU.EX2 R35, R35 ;  /* 0x0000002300237308 */ /* 0x000e220000000800 */
[----:B------:R-:W-:-:S04]  /*1580*/  FADD R22, R31, R22 ;  /* 0x000000161f167221 */ /* 0x000fc80000000000 */
[----:B--2---:R-:W-:Y:S01]  /*1590*/  FADD R31, R33, R22 ;  /* 0x00000016211f7221 */ /* 0x004fe20000000000 */
[----:B------:R-:W-:Y:S02]  /*15a0*/  FADD R22, R20, R29 ;  /* 0x0000001d14167221 */ /* 0x000fe40000000000 */
[----:B------:R-:W1:Y:S01]  /*15b0*/  MUFU.EX2 R37, R37 ;  /* 0x0000002500257308 */ /* 0x000e620000000800 */
[C---:B---3--:R-:W-:Y:S01]  /*15c0*/  FADD R45, R34.reuse, R31 ;  /* 0x0000001f222d7221 */ /* 0x048fe20000000000 */
[----:B------:R-:W-:-:S06]  /*15d0*/  F2FP.F16.F32.PACK_AB R28, R34, R33 ;  /* 0x00000021221c723e */ /* 0x000fcc00000000ff */
[----:B------:R-:W2:Y:S01]  /*15e0*/  MUFU.EX2 R21, R21 ;  /* 0x0000001500157308 */ /* 0x000ea20000000800 */
[C---:B0-----:R-:W-:Y:S01]  /*15f0*/  FADD R31, R35.reuse, R22 ;  /* 0x00000016231f7221 */ /* 0x041fe20000000000 */
[----:B------:R-:W-:-:S06]  /*1600*/  F2FP.F16.F32.PACK_AB R29, R35, R20 ;  /* 0x00000014231d723e */ /* 0x000fcc00000000ff */
[----:B------:R-:W0:Y:S01]  /*1610*/  MUFU.EX2 R36, R36 ;  /* 0x0000002400247308 */ /* 0x000e220000000800 */
[-C--:B-1----:R-:W-:Y:S01]  /*1620*/  FMUL R42, R42, R37.reuse ;  /* 0x000000252a2a7220 */ /* 0x082fe20000400000 */
[----:B------:R-:W-:-:S06]  /*1630*/  FMUL R43, R43, R37 ;  /* 0x000000252b2b7220 */ /* 0x000fcc0000400000 */
[----:B------:R-:W-:Y:S01]  /*1640*/  MUFU.EX2 R14, R38 ;  /* 0x00000026000e7308 */ /* 0x000fe20000000800 */
[-C--:B--2---:R-:W-:Y:S01]  /*1650*/  FMUL R40, R40, R21.reuse ;  /* 0x0000001528287220 */ /* 0x084fe20000400000 */
[----:B------:R-:W-:-:S06]  /*1660*/  FMUL R41, R41, R21 ;  /* 0x0000001529297220 */ /* 0x000fcc0000400000 */
[----:B------:R-:W1:Y:S01]  /*1670*/  MUFU.EX2 R39, R39 ;  /* 0x0000002700277308 */ /* 0x000e620000000800 */
[----:B0-----:R-:W-:Y:S01]  /*1680*/  FADD R20, R36, R31 ;  /* 0x0000001f24147221 */ /* 0x001fe20000000000 */
[----:B------:R-:W-:-:S03]  /*1690*/  F2FP.F16.F32.PACK_AB R31, R15, R36 ;  /* 0x000000240f1f723e */ /* 0x000fc600000000ff */
[----:B------:R-:W-:-:S05]  /*16a0*/  FADD R20, R15, R20 ;  /* 0x000000140f147221 */ /* 0x000fca0000000000 */
[----:B------:R-:W0:Y:S01]  /*16b0*/  SHFL.BFLY PT, R33, R20, 0x2, 0x1f ;  /* 0x0c401f0014217f89 */ /* 0x000e2200000e0000 */
[----:B-1----:R-:W-:Y:S01]  /*16c0*/  F2FP.F16.F32.PACK_AB R30, R39, R14 ;  /* 0x0000000e271e723e */ /* 0x002fe200000000ff */
[----:B------:R-:W-:-:S03]  /*16d0*/  FADD R14, R14, R45 ;  /* 0x0000002d0e0e7221 */ /* 0x000fc60000000000 */
[----:B------:R-:W-:Y:S01]  /*16e0*/  WARPGROUP.ARRIVE ;  /* 0x00000000000079c5 */ /* 0x000fe20000000000 */
[----:B------:R-:W-:-:S05]  /*16f0*/  FADD R14, R39, R14 ;  /* 0x0000000e270e7221 */ /* 0x000fca0000000000 */
[----:B------:R-:W-:Y:S01]  /*1700*/  HGMMA.64x8x16.F32 R40, R24, gdesc[UR8], R40 ;  /* 0x0000000818287df0 */ /* 0x000fe20008700828 */
[----:B------:R-:W1:Y:S01]  /*1710*/  SHFL.BFLY PT, R15, R14, 0x2, 0x1f ;  /* 0x0c401f000e0f7f89 */ /* 0x000e6200000e0000 */
[----:B------:R-:W-:Y:S02]  /*1720*/  UMOV UR11, URZ ;  /* 0x0000003f000b7c82 */ /* 0x000fe40008000000 */
[----:B------:R-:W-:Y:S01]  /*1730*/  UIADD3.64 UR10, UR10, -UR12, URZ ;  /* 0x8000000c0a0a7297 */ /* 0x000fe2000fffe03f */
[----:B0-----:R-:W-:-:S05]  /*1740*/  FADD R33, R20, R33 ;  /* 0x0000002114217221 */ /* 0x001fca0000000000 */
[----:B------:R-:W0:Y:S01]  /*1750*/  SHFL.BFLY PT, R34, R33, 0x1, 0x1f ;  /* 0x0c201f0021227f89 */ /* 0x000e2200000e0000 */
[----:B-1----:R-:W-:Y:S01]  /*1760*/  FADD R15, R14, R15 ;  /* 0x0000000f0e0f7221 */ /* 0x002fe20000000000 */
[----:B------:R-:W-:-:S04]  /*1770*/  IMAD.MOV.U32 R14, RZ, RZ, R23 ;  /* 0x000000ffff0e7224 */ /* 0x000fc800078e0017 */
[----:B------:R-:W1:Y:S01]  /*1780*/  SHFL.BFLY PT, R22, R15, 0x1, 0x1f ;  /* 0x0c201f000f167f89 */ /* 0x000e6200000e0000 */
[----:B0-----:R-:W-:Y:S01]  /*1790*/  FADD R34, R33, R34 ;  /* 0x0000002221227221 */ /* 0x001fe20000000000 */
[----:B------:R-:W-:Y:S03]  /*17a0*/  HGMMA.64x8x16.F32 R40, R28, gdesc[UR8], R40, gsb0 ;  /* 0x000000081c287df0 */ /* 0x000fe60008000828 */
[----:B------:R-:W-:Y:S01]  /*17b0*/  FFMA R0, R37, R0, R34 ;  /* 0x0000000025007223 */ /* 0x000fe20000000022 */
[----:B-1----:R-:W-:Y:S01]  /*17c0*/  FADD R22, R15, R22 ;  /* 0x000000160f167221 */ /* 0x002fe20000000000 */
[----:B------:R-:W-:-:S03]  /*17d0*/  IMAD.MOV.U32 R15, RZ, RZ, R32 ;  /* 0x000000ffff0f7224 */ /* 0x000fc600078e0020 */
[----:B------:R-:W-:Y:S01]  /*17e0*/  FFMA R2, R21, R2, R22 ;  /* 0x0000000215027223 */ /* 0x000fe20000000016 */
[----:B------:R-:W-:Y:S02]  /*17f0*/  WARPGROUP.DEPBAR.LE gsb0, 0x0 ;  /* 0x00008000000079c5 */ /* 0x000fe40000010000 */
[----:B------:R-:W-:Y:S05]  /*1800*/  @!P0 BRA `(.L_x_1) ;  /* 0xfffffff000248947 */ /* 0x000fea000383ffff */
.L_x_0:
[C---:B-1----:R-:W-:Y:S01]  /*1810*/  IMAD.SHL.U32 R3, R5.reuse, 0x40, RZ ;  /* 0x0000004005037824 */ /* 0x042fe200078e00ff */
[C---:B------:R-:W-:Y:S01]  /*1820*/  LOP3.LUT R6, R5.reuse, 0x3f, RZ, 0xc0, !PT ;  /* 0x0000003f05067812 */ /* 0x040fe200078ec0ff */
[C---:B------:R-:W-:Y:S01]  /*1830*/  IMAD.SHL.U32 R8, R5.reuse, 0x20, RZ ;  /* 0x0000002005087824 */ /* 0x040fe200078e00ff */
[----:B------:R-:W-:Y:S01]  /*1840*/  LOP3.LUT R7, R5, 0xc0, RZ, 0xc0, !PT ;  /* 0x000000c005077812 */ /* 0x000fe200078ec0ff */
[----:B------:R-:W-:Y:S01]  /*1850*/  IMAD.MOV.U32 R11, RZ, RZ, R0 ;  /* 0x000000ffff0b7224 */ /* 0x000fe200078e0000 */
[----:B------:R-:W-:Y:S01]  /*1860*/  LOP3.LUT R3, R3, 0x600, RZ, 0xc0, !PT ;  /* 0x0000060003037812 */ /* 0x000fe200078ec0ff */
[----:B------:R-:W-:Y:S01]  /*1870*/  IMAD.MOV.U32 R21, RZ, RZ, R2 ;  /* 0x000000ffff157224 */ /* 0x000fe200078e0002 */
[----:B------:R-:W-:Y:S01]  /*1880*/  ISETP.NE.U32.AND P0, PT, R7, RZ, PT ;  /* 0x000000ff0700720c */ /* 0x000fe20003f05070 */
[----:B------:R-:W-:Y:S01]  /*1890*/  IMAD.SHL.U32 R9, R5, 0x8, RZ ;  /* 0x0000000805097824 */ /* 0x000fe200078e00ff */
[----:B------:R-:W-:Y:S01]  /*18a0*/  FSETP.GT.AND P1, PT, |R11|, 8.50705917302346158658e+37, PT ;  /* 0x7e8000000b00780b */ /* 0x000fe20003f24200 */
[----:B------:R-:W-:Y:S01]  /*18b0*/  IMAD R7, R6, 0x4, R3 ;  /* 0x0000000406077824 */ /* 0x000fe200078e0203 */
[----:B------:R-:W-:Y:S01]  /*18c0*/  LOP3.LUT R3, R5, 0xe0, RZ, 0xc0, !PT ;  /* 0x000000e005037812 */ /* 0x000fe200078ec0ff */
[C---:B------:R-:W-:Y:S01]  /*18d0*/  FMUL R2, R21.reuse, 8388608 ;  /* 0x4b00000015027820 */ /* 0x040fe20000400000 */
[----:B------:R-:W-:Y:S01]  /*18e0*/  SHF.R.U32.HI R6, RZ, 0x2, R5 ;  /* 0x00000002ff067819 */ /* 0x000fe20000011605 */
[----:B------:R-:W-:Y:S01]  /*18f0*/  FMUL R17, R40, 0.25 ;  /* 0x3e80000028117820 */ /* 0x000fe20000400000 */
[----:B------:R-:W-:Y:S01]  /*1900*/  FSETP.GT.AND P2, PT, |R21|, 8.50705917302346158658e+37, PT ;  /* 0x7e8000001500780b */ /* 0x000fe20003f44200 */
[----:B------:R-:W-:Y:S01]  /*1910*/  IMAD.SHL.U32 R3, R3, 0x2, RZ ;  /* 0x0000000203037824 */ /* 0x000fe200078e00ff */
[----:B------:R-:W-:Y:S01]  /*1920*/  SHF.L.U32 R10, R5, 0x2, RZ ;  /* 0x00000002050a7819 */ /* 0x000fe200000006ff */
[----:B------:R-:W-:Y:S01]  /*1930*/  IMAD.MOV.U32 R16, RZ, RZ, 0x3dc6b27f ;  /* 0x3dc6b27fff107424 */ /* 0x000fe200078e00ff */
[----:B------:R-:W-:Y:S01]  /*1940*/  FSETP.GEU.AND P6, PT, |R21|, 1.175494350822287508e-38, PT ;  /* 0x008000001500780b */ /* 0x000fe20003fce200 */
[----:B------:R-:W-:Y:S01]  /*1950*/  BAR.SYNC.DEFER_BLOCKING 0x0 ;  /* 0x0000000000007b1d */ /* 0x000fe20000010000 */
[----:B------:R-:W-:-:S02]  /*1960*/  LOP3.LUT R8, R3, 0x460, R8, 0x78, !PT ;  /* 0x0000046003087812 */ /* 0x000fc400078e7808 */
[----:B------:R-:W-:Y:S01]  /*1970*/  LOP3.LUT R3, R7, 0x20, R6, 0x78, !PT ;  /* 0x0000002007037812 */ /* 0x000fe200078e7806 */
[----:B------:R-:W-:Y:S01]  /*1980*/  FMUL R7, R42, 0.25 ;  /* 0x3e8000002a077820 */ /* 0x000fe20000400000 */
[----:B------:R-:W-:Y:S01]  /*1990*/  SHF.R.U32.HI R6, RZ, 0x1, R5 ;  /* 0x00000001ff067819 */ /* 0x000fe20000011605 */
[----:B------:R-:W-:Y:S01]  /*19a0*/  ULDC.64 UR4, c[0x0][0x270] ;  /* 0x00009c0000047ab9 */ /* 0x000fe20000000a00 */
[----:B------:R-:W-:Y:S01]  /*19b0*/  LOP3.LUT R9, R9, 0x38, RZ, 0xc0, !PT ;  /* 0x0000003809097812 */ /* 0x000fe200078ec0ff */
[----:B------:R-:W-:Y:S01]  /*19c0*/  UIMAD UR4, UR20, UR4, URZ ;  /* 0x00000004140472a4 */ /* 0x000fe2000f8e023f */
[----:B------:R-:W-:Y:S01]  /*19d0*/  LOP3.LUT R0, R6, 0x4, RZ, 0xc0, !PT ;  /* 0x0000000406007812 */ /* 0x000fe200078ec0ff */
[----:B------:R-:W-:Y:S01]  /*19e0*/  FMUL R6, R43, 0.25 ;  /* 0x3e8000002b067820 */ /* 0x000fe20000400000 */
[----:B------:R-:W-:Y:S01]  /*19f0*/  LOP3.LUT R10, R10, 0xc0, RZ, 0xc0, !PT ;  /* 0x000000c00a0a7812 */ /* 0x000fe200078ec0ff */
[----:B------:R-:W-:Y:S01]  /*1a00*/  USHF.L.U32 UR6, UR4, 0x1, URZ ;  /* 0x0000000104067899 */ /* 0x000fe2000800063f */
[----:B------:R-:W-:-:S02]  /*1a10*/  FSETP.GEU.AND P4, PT, R11, 1.175494350822287508e-38, PT ;  /* 0x008000000b00780b */ /* 0x000fc40003f8e000 */
[----:B------:R-:W-:Y:S01]  /*1a20*/  FSEL R43, R6, R43, P1 ;  /* 0x0000002b062b7208 */ /* 0x000fe20000800000 */
[----:B------:R-:W-:Y:S01]  /*1a30*/  FMUL R6, R41, 0.25 ;  /* 0x3e80000029067820 */ /* 0x000fe20000400000 */
[----:B------:R-:W-:Y:S02]  /*1a40*/  FSETP.GEU.AND P3, PT, R21, 1.175494350822287508e-38, PT ;  /* 0x008000001500780b */ /* 0x000fe40003f6e000 */
[C---:B------:R-:W-:Y:S02]  /*1a50*/  FSETP.GEU.AND P5, PT, |R11|.reuse, 1.175494350822287508e-38, PT ;  /* 0x008000000b00780b */ /* 0x040fe40003fae200 */
[----:B------:R-:W-:Y:S01]  /*1a60*/  FSEL R41, R6, R41, P2 ;  /* 0x0000002906297208 */ /* 0x000fe20001000000 */
[----:B------:R-:W-:Y:S01]  /*1a70*/  FMUL R6, R11, 8388608 ;  /* 0x4b0000000b067820 */ /* 0x000fe20000400000 */
[----:B------:R-:W-:Y:S01]  /*1a80*/  IADD3 R9, R10, UR21, R9 ;  /* 0x000000150a097c10 */ /* 0x000fe2000fffe009 */
[----:B------:R-:W-:Y:S01]  /*1a90*/  IMAD.U32 R10, RZ, RZ, UR29 ;  /* 0x0000001dff0a7e24 */ /* 0x000fe2000f8e00ff */
[----:B------:R-:W-:Y:S01]  /*1aa0*/  FSEL R2, R2, R21, !P3 ;  /* 0x0000001502027208 */ /* 0x000fe20005800000 */
[----:B------:R-:W-:Y:S01]  /*1ab0*/  @P2 FMUL R21, R21, 0.25 ;  /* 0x3e80000015152820 */ /* 0x000fe20000400000 */
[----:B------:R-:W-:Y:S01]  /*1ac0*/  FSEL R6, R6, R11, !P4 ;  /* 0x0000000b06067208 */ /* 0x000fe20006000000 */
[----:B------:R-:W-:Y:S01]  /*1ad0*/  @P1 FMUL R11, R11, 0.25 ;  /* 0x3e8000000b0b1820 */ /* 0x000fe20000400000 */
[----:B------:R-:W-:Y:S01]  /*1ae0*/  LOP3.LUT R3, R3, 0x2, R10, 0xf8, !PT ;  /* 0x0000000203037812 */ /* 0x000fe200078ef80a */
[----:B------:R-:W-:Y:S01]  /*1af0*/  @!P6 FMUL R21, R21, 16777216 ;  /* 0x4b8000001515e820 */ /* 0x000fe20000400000 */
[----:B------:R-:W-:Y:S01]  /*1b00*/  FSEL R42, R7, R42, P1 ;  /* 0x0000002a072a7208 */ /* 0x000fe20000800000 */
[----:B------:R-:W-:Y:S01]  /*1b10*/  VIADD R10, R6, 0xc0cafb0d ;  /* 0xc0cafb0d060a7836 */ /* 0x000fe20000000000 */
[----:B------:R-:W-:Y:S01]  /*1b20*/  IADD3 R7, R2, -0x3f3504f3, RZ ;  /* 0xc0cafb0d02077810 */ /* 0x000fe20007ffe0ff */
[----:B------:R-:W0:Y:S01]  /*1b30*/  MUFU.RCP R14, R21 ;  /* 0x00000015000e7308 */ /* 0x000e220000001000 */
[----:B------:R-:W-:Y:S01]  /*1b40*/  @!P5 FMUL R11, R11, 16777216 ;  /* 0x4b8000000b0bd820 */ /* 0x000fe20000400000 */
[----:B------:R-:W-:Y:S01]  /*1b50*/  IMAD.IADD R0, R0, 0x1, R9 ;  /* 0x0000000100007824 */ /* 0x000fe200078e0209 */
[----:B------:R-:W-:Y:S01]  /*1b60*/  LOP3.LUT R13, R7, 0xff800000, RZ, 0xc0, !PT ;  /* 0xff800000070d7812 */ /* 0x000fe200078ec0ff */
[----:B------:R-:W-:Y:S01]  /*1b70*/  @!P6 FMUL R41, R41, 16777216 ;  /* 0x4b8000002929e820 */ /* 0x000fe20000400000 */
[----:B------:R-:W-:Y:S01]  /*1b80*/  LOP3.LUT R15, R10, 0xff800000, RZ, 0xc0, !PT ;  /* 0xff8000000a0f7812 */ /* 0x000fe200078ec0ff */
[----:B------:R-:W-:Y:S01]  /*1b90*/  @!P5 FMUL R43, R43, 16777216 ;  /* 0x4b8000002b2bd820 */ /* 0x000fe20000400000 */
[----:B------:R-:W-:Y:S01]  /*1ba0*/  FSEL R7, RZ, -23, P3 ;  /* 0xc1b80000ff077808 */ /* 0x000fe20001800000 */
[----:B------:R-:W-:Y:S01]  /*1bb0*/  IMAD.IADD R9, R2, 0x1, -R13 ;  /* 0x0000000102097824 */ /* 0x000fe200078e0a0d */
[----:B------:R-:W-:Y:S01]  /*1bc0*/  I2FP.F32.S32 R10, R13 ;  /* 0x0000000d000a7245 */ /* 0x000fe20000201400 */
[----:B------:R-:W-:Y:S01]  /*1bd0*/  IMAD.IADD R13, R6, 0x1, -R15 ;  /* 0x00000001060d7824 */ /* 0x000fe200078e0a0f */
[----:B------:R-:W1:Y:S01]  /*1be0*/  MUFU.RCP R11, R11 ;  /* 0x0000000b000b7308 */ /* 0x000e620000001000 */
[----:B------:R-:W-:Y:S01]  /*1bf0*/  FADD R9, R9, -1 ;  /* 0xbf80000009097421 */ /* 0x000fe20000000000 */
[----:B------:R-:W-:Y:S01]  /*1c00*/  FSEL R19, R17, R40, P2 ;  /* 0x0000002811137208 */ /* 0x000fe20001000000 */
[----:B------:R-:W-:Y:S01]  /*1c10*/  FFMA.FTZ R7, R10, 1.1920928955078125e-07, R7 ;  /* 0x340000000a077823 */ /* 0x000fe20000010007 */
[----:B------:R-:W-:Y:S01]  /*1c20*/  FADD R10, R13, -1 ;  /* 0xbf8000000d0a7421 */ /* 0x000fe20000000000 */
[-C--:B------:R-:W-:Y:S01]  /*1c30*/  FFMA.FTZ R12, R9, R16.reuse, -0.16845393180847167969 ;  /* 0xbe2c7f30090c7423 */ /* 0x080fe20000010010 */
[----:B0-----:R-:W-:Y:S01]  /*1c40*/  FMUL R41, R14, R41 ;  /* 0x000000290e297220 */ /* 0x001fe20000400000 */
[----:B------:R-:W-:Y:S01]  /*1c50*/  @!P6 FMUL R19, R19, 16777216 ;  /* 0x4b8000001313e820 */ /* 0x000fe20000400000 */
[----:B------:R-:W-:Y:S01]  /*1c60*/  FFMA.FTZ R13, R10, R16, -0.16845393180847167969 ;  /* 0xbe2c7f300a0d7423 */ /* 0x000fe20000010010 */
[C---:B------:R-:W-:Y:S01]  /*1c70*/  FFMA.FTZ R12, R9.reuse, R12, 0.1716887056827545166 ;  /* 0x3e2fcf2a090c7423 */ /* 0x040fe2000001000c */
[----:B------:R-:W-:Y:S01]  /*1c80*/  @!P5 FMUL R42, R42, 16777216 ;  /* 0x4b8000002a2ad820 */ /* 0x000fe20000400000 */
[----:B------:R-:W-:Y:S01]  /*1c90*/  FMUL R16, R14, R19 ;  /* 0x000000130e107220 */ /* 0x000fe20000400000 */
[C---:B------:R-:W-:Y:S01]  /*1ca0*/  FFMA.FTZ R17, R10.reuse, R13, 0.1716887056827545166 ;  /* 0x3e2fcf2a0a117423 */ /* 0x040fe2000001000d */
[----:B------:R-:W-:Y:S01]  /*1cb0*/  FSEL R13, RZ, -23, P4 ;  /* 0xc1b80000ff0d7808 */ /* 0x000fe20002000000 */
[----:B------:R-:W-:Y:S01]  /*1cc0*/  FFMA.FTZ R12, R9, R12, -0.17900948226451873779 ;  /* 0xbe374e43090c7423 */ /* 0x000fe2000001000c */
[----:B------:R-:W-:Y:S01]  /*1cd0*/  I2FP.F32.S32 R14, R15 ;  /* 0x0000000f000e7245 */ /* 0x000fe20000201400 */
[----:B------:R-:W-:Y:S01]  /*1ce0*/  FFMA.FTZ R17, R10, R17, -0.17900948226451873779 ;  /* 0xbe374e430a117423 */ /* 0x000fe20000010011 */
[C---:B-1----:R-:W-:Y:S01]  /*1cf0*/  FMUL R43, R11.reuse, R43 ;  /* 0x0000002b0b2b7220 */ /* 0x042fe20000400000 */
[----:B------:R-:W-:Y:S01]  /*1d00*/  FMUL R42, R11, R42 ;  /* 0x0000002a0b2a7220 */ /* 0x000fe20000400000 */
[----:B------:R-:W-:Y:S01]  /*1d10*/  FFMA.FTZ R12, R9, R12, 0.20512372255325317383 ;  /* 0x3e520bf4090c7423 */ /* 0x000fe2000001000c */
[----:B------:R-:W-:Y:S01]  /*1d20*/  FFMA.FTZ R15, R14, 1.1920928955078125e-07, R13 ;  /* 0x340000000e0f7823 */ /* 0x000fe2000001000d */
[----:B------:R-:W-:Y:S01]  /*1d30*/  LOP3.LUT R13, R8, 0x1c, R5, 0xf8, !PT ;  /* 0x0000001c080d7812 */ /* 0x000fe200078ef805 */
[C---:B------:R-:W-:Y:S01]  /*1d40*/  FFMA.FTZ R17, R10.reuse, R17, 0.20512372255325317383 ;  /* 0x3e520bf40a117423 */ /* 0x040fe20000010011 */
[----:B------:R-:W-:Y:S01]  /*1d50*/  F2FP.F16.F32.PACK_AB R16, R41, R16 ;  /* 0x000000102910723e */ /* 0x000fe200000000ff */
[----:B------:R-:W-:Y:S01]  /*1d60*/  FFMA.FTZ R12, R9, R12, -0.24046532809734344482 ;  /* 0xbe763c8b090c7423 */ /* 0x000fe2000001000c */
[----:B------:R-:W-:Y:S01]  /*1d70*/  F2FP.F16.F32.PACK_AB R42, R43, R42 ;  /* 0x0000002a2b2a723e */ /* 0x000fe200000000ff */
[C---:B------:R-:W-:Y:S01]  /*1d80*/  FFMA.FTZ R17, R10.reuse, R17, -0.24046532809734344482 ;  /* 0xbe763c8b0a117423 */ /* 0x040fe20000010011 */
[----:B------:R-:W-:Y:S01]  /*1d90*/  LOP3.LUT R19, R13, 0x20, RZ, 0x3c, !PT ;  /* 0x000000200d137812 */ /* 0x000fe200078e3cff */
[C---:B------:R-:W-:Y:S01]  /*1da0*/  FFMA.FTZ R12, R9.reuse, R12, 0.28857114911079406738 ;  /* 0x3e93bf99090c7423 */ /* 0x040fe2000001000c */
[----:B------:R0:W-:Y:S01]  /*1db0*/  STS [R13+UR21], R16 ;  /* 0x000000100d007988 */ /* 0x0001e20008000815 */
[C---:B------:R-:W-:Y:S01]  /*1dc0*/  FFMA.FTZ R17, R10.reuse, R17, 0.28857114911079406738 ;  /* 0x3e93bf990a117423 */ /* 0x040fe20000010011 */
[----:B------:R-:W1:Y:S01]  /*1dd0*/  LDC R11, c[0x0][0x278] ;  /* 0x00009e00ff0b7b82 */ /* 0x000e620000000800 */
[----:B------:R-:W-:Y:S01]  /*1de0*/  FFMA.FTZ R12, R9, R12, -0.36067417263984680176 ;  /* 0xbeb8aa49090c7423 */ /* 0x000fe2000001000c */
[----:B------:R2:W-:Y:S01]  /*1df0*/  STS [R19+UR21+0x200], R42 ;  /* 0x0002002a13007988 */ /* 0x0005e20008000815 */
[----:B------:R-:W-:Y:S01]  /*1e00*/  FFMA.FTZ R17, R10, R17, -0.36067417263984680176 ;  /* 0xbeb8aa490a117423 */ /* 0x000fe20000010011 */
[----:B------:R-:W-:Y:S01]  /*1e10*/  LOP3.LUT R21, R3, 0x40, RZ, 0x3c, !PT ;  /* 0x0000004003157812 */ /* 0x000fe200078e3cff */
[----:B------:R-:W-:-:S03]  /*1e20*/  FFMA.FTZ R12, R9, R12, 0.48089820146560668945 ;  /* 0x3ef6384a090c7423 */ /* 0x000fc6000001000c */
[----:B------:R-:W-:Y:S01]  /*1e30*/  BAR.SYNC.DEFER_BLOCKING 0x0 ;  /* 0x0000000000007b1d */ /* 0x000fe20000010000 */
[----:B------:R-:W-:Y:S01]  /*1e40*/  FFMA.FTZ R17, R10, R17, 0.48089820146560668945 ;  /* 0x3ef6384a0a117423 */ /* 0x000fe20000010011 */
[----:B------:R-:W-:Y:S01]  /*1e50*/  ISETP.GE.U32.AND P2, PT, R2, 0x7f800000, PT ;  /* 0x7f8000000200780c */ /* 0x000fe20003f46070 */
[C---:B------:R-:W-:Y:S01]  /*1e60*/  FFMA.FTZ R12, R9.reuse, R12, -0.72134751081466674805 ;  /* 0xbf38aa3b090c7423 */ /* 0x040fe2000001000c */
[----:B------:R-:W-:Y:S01]  /*1e70*/  SHF.R.U32.HI R18, RZ, 0x6, R5 ;  /* 0x00000006ff127819 */ /* 0x000fe20000011605 */
[----:B------:R-:W-:Y:S01]  /*1e80*/  FFMA.FTZ R17, R10, R17, -0.72134751081466674805 ;  /* 0xbf38aa3b0a117423 */ /* 0x000fe20000010011 */
[----:B------:R-:W-:Y:S01]  /*1e90*/  ISETP.GE.U32.AND P3, PT, R6, 0x7f800000, PT ;  /* 0x7f8000000600780c */ /* 0x000fe20003f66070 */
[C---:B------:R-:W-:Y:S01]  /*1ea0*/  FMUL R12, R9.reuse, R12 ;  /* 0x0000000c090c7220 */ /* 0x040fe20000400000 */
[----:B------:R-:W-:Y:S01]  /*1eb0*/  SGXT.U32 R18, R18, 0x2 ;  /* 0x000000021212781a */ /* 0x000fe20000000000 */
[----:B------:R-:W-:Y:S01]  /*1ec0*/  FMUL R17, R10, R17 ;  /* 0x000000110a117220 */ /* 0x000fe20000400000 */
[----:B------:R-:W-:Y:S01]  /*1ed0*/  FSETP.NEU.AND P1, PT, R2, RZ, PT ;  /* 0x000000ff0200720b */ /* 0x000fe20003f2d000 */
[----:B------:R-:W-:Y:S01]  /*1ee0*/  FMUL R12, R9, R12 ;  /* 0x0000000c090c7220 */ /* 0x000fe20000400000 */
[----:B------:R-:W-:-:S02]  /*1ef0*/  IMAD.SHL.U32 R5, R5, 0x2, RZ ;  /* 0x0000000205057824 */ /* 0x000fc400078e00ff */
[----:B------:R-:W-:Y:S01]  /*1f00*/  FMUL R17, R10, R17 ;  /* 0x000000110a117220 */ /* 0x000fe20000400000 */
[----:B------:R-:W-:-:S03]  /*1f10*/  FFMA.FTZ R14, R9, 1.4426950216293334961, R12 ;  /* 0x3fb8aa3b090e7823 */ /* 0x000fc6000001000c */
[----:B------:R-:W-:Y:S01]  /*1f20*/  FFMA.FTZ R10, R10, 1.4426950216293334961, R17 ;  /* 0x3fb8aa3b0a0a7823 */ /* 0x000fe20000010011 */
[----:B------:R-:W3:Y:S01]  /*1f30*/  LDC.64 R8, c[0x0][0x228] ;  /* 0x00008a00ff087b82 */ /* 0x000ee20000000a00 */
[----:B0-----:R-:W-:Y:S01]  /*1f40*/  FADD R13, R7, R14 ;  /* 0x0000000e070d7221 */ /* 0x001fe20000000000 */
[----:B-1----:R-:W-:Y:S02]  /*1f50*/  IMAD R18, R18, R11, RZ ;  /* 0x0000000b12127224 */ /* 0x002fe400078e02ff */
[----:B------:R-:W-:Y:S01]  /*1f60*/  FADD R16, R15, R10 ;  /* 0x0000000a0f107221 */ /* 0x000fe20000000000 */
[----:B------:R-:W-:Y:S01]  /*1f70*/  IMAD R7, R4, UR5, RZ ;  /* 0x0000000504077c24 */ /* 0x000fe2000f8e02ff */
[----:B------:R-:W-:Y:S01]  /*1f80*/  UIMAD.WIDE UR4, UR4, 0x2, URZ ;  /* 0x00000002040478a5 */ /* 0x000fe2000f8e023f */
[----:B------:R-:W0:Y:S01]  /*1f90*/  LDS.U16 R12, [R3+UR21] ;  /* 0x00000015030c7984 */ /* 0x000e220008000400 */
[----:B------:R-:W-:Y:S01]  /*1fa0*/  @P2 IMAD.MOV.U32 R15, RZ, RZ, 0x7f800000 ;  /* 0x7f800000ff0f2424 */ /* 0x000fe200078e00ff */
[----:B--2---:R-:W-:Y:S01]  /*1fb0*/  @P3 MOV R19, 0x7f800000 ;  /* 0x7f80000000133802 */ /* 0x004fe20000000f00 */
[----:B------:R-:W-:Y:S01]  /*1fc0*/  IMAD R20, R11, 0x4, R18 ;  /* 0x000000040b147824 */ /* 0x000fe200078e0212 */
[----:B------:R-:W1:Y:S01]  /*1fd0*/  LDS.U16 R25, [R21+UR21] ;  /* 0x0000001515197984 */ /* 0x000e620008000400 */
[----:B------:R-:W-:Y:S01]  /*1fe0*/  @P2 FFMA.FTZ R13, R2, R15, +INF ;  /* 0x7f800000020d2423 */ /* 0x000fe2000001000f */
[----:B------:R-:W-:-:S04]  /*1ff0*/  IMAD.HI R2, R7, 0x2, RZ ;  /* 0x0000000207027827 */ /* 0x000fc800078e02ff */
[C---:B------:R-:W-:Y:S01]  /*2000*/  @P3 FFMA.FTZ R16, R6.reuse, R19, +INF ;  /* 0x7f80000006103423 */ /* 0x040fe20000010013 */
[----:B------:R2:W4:Y:S01]  /*2010*/  LDS.U16 R17, [R3+UR21+0x100] ;  /* 0x0001001503117984 */ /* 0x0005220008000400 */
[----:B------:R-:W-:Y:S01]  /*2020*/  FSETP.NEU.AND P2, PT, R6, RZ, PT ;  /* 0x000000ff0600720b */ /* 0x000fe20003f4d000 */
[----:B------:R-:W-:Y:S01]  /*2030*/  IMAD R22, R11, 0x4, R20 ;  /* 0x000000040b167824 */ /* 0x000fe200078e0214 */
[----:B------:R-:W-:Y:S01]  /*2040*/  ULDC UR4, c[0x0][0x27c] ;  /* 0x00009f0000047ab9 */ /* 0x000fe20000000800 */
[----:B------:R-:W5:Y:S01]  /*2050*/  LDS.U16 R21, [R21+UR21+0x100] ;  /* 0x0001001515157984 */ /* 0x000f620008000400 */
[----:B------:R-:W-:Y:S01]  /*2060*/  UIMAD UR4, UR20, UR4, URZ ;  /* 0x00000004140472a4 */ /* 0x000fe2000f8e023f */
[----:B--2---:R-:W-:Y:S02]  /*2070*/  IMAD.SHL.U32 R3, R7, 0x2, RZ ;  /* 0x0000000207037824 */ /* 0x004fe400078e00ff */
[----:B------:R-:W2:Y:S03]  /*2080*/  LDC.64 R6, c[0x0][0x230] ;  /* 0x00008c00ff067b82 */ /* 0x000ea60000000a00 */
[----:B---3--:R-:W-:Y:S01]  /*2090*/  IADD3 R15, P4, P5, R3, UR6, R8 ;  /* 0x00000006030f7c10 */ /* 0x008fe2000fd9e008 */
[----:B------:R-:W-:Y:S01]  /*20a0*/  IMAD R3, R11, 0x4, R22 ;  /* 0x000000040b037824 */ /* 0x000fe200078e0216 */
[----:B------:R-:W-:-:S02]  /*20b0*/  USHF.L.U32 UR6, UR4, 0x2, URZ ;  /* 0x0000000204067899 */ /* 0x000fc4000800063f */
[----:B------:R-:W-:Y:S01]  /*20c0*/  IADD3.X R19, R2, UR5, R9, P4, P5 ;  /* 0x0000000502137c10 */ /* 0x000fe2000a7ea409 */
[----:B------:R-:W-:Y:S01]  /*20d0*/  UIMAD.WIDE UR4, UR4, 0x4, URZ ;  /* 0x00000004040478a5 */ /* 0x000fe2000f8e023f */
[-C--:B------:R-:W-:Y:S02]  /*20e0*/  LEA R8, P3, R18, R15.reuse, 0x1 ;  /* 0x0000000f12087211 */ /* 0x080fe400078608ff */
[-C--:B------:R-:W-:Y:S02]  /*20f0*/  LEA R10, P4, R20, R15.reuse, 0x1 ;  /* 0x0000000f140a7211 */ /* 0x080fe400078808ff */
[-C--:B------:R-:W-:Y:S02]  /*2100*/  LEA R14, P5, R22, R15.reuse, 0x1 ;  /* 0x0000000f160e7211 */ /* 0x080fe400078a08ff */
[----:B------:R-:W-:Y:S02]  /*2110*/  LEA R2, P6, R3, R15, 0x1 ;  /* 0x0000000f03027211 */ /* 0x000fe400078c08ff */
[----:B------:R-:W-:-:S02]  /*2120*/  LEA.HI.X.SX32 R9, R18, R19, 0x1, P3 ;  /* 0x0000001312097211 */ /* 0x000fc400018f0eff */
[-C--:B------:R-:W-:Y:S02]  /*2130*/  LEA.HI.X.SX32 R11, R20, R19.reuse, 0x1, P4 ;  /* 0x00000013140b7211 */ /* 0x080fe400020f0eff */
[-C--:B------:R-:W-:Y:S01]  /*2140*/  LEA.HI.X.SX32 R15, R22, R19.reuse, 0x1, P5 ;  /* 0x00000013160f7211 */ /* 0x080fe200028f0eff */
[----:B0-----:R0:W-:Y:S01]  /*2150*/  STG.E.U16 desc[UR26][R8.64], R12 ;  /* 0x0000000c08007986 */ /* 0x0011e2000c10151a */
[----:B------:R-:W-:Y:S02]  /*2160*/  LEA.HI.X.SX32 R3, R3, R19, 0x1, P6 ;  /* 0x0000001303037211 */ /* 0x000fe400030f0eff */
[----:B------:R-:W-:Y:S01]  /*2170*/  FSEL R18, R13, -INF , P1 ;  /* 0xff8000000d127808 */ /* 0x000fe20000800000 */
[----:B-1----:R0:W-:Y:S01]  /*2180*/  STG.E.U16 desc[UR26][R10.64], R25 ;  /* 0x000000190a007986 */ /* 0x0021e2000c10151a */
[----:B------:R-:W-:-:S03]  /*2190*/  FSEL R13, R16, -INF , P2 ;  /* 0xff800000100d7808 */ /* 0x000fc60001000000 */
[----:B----4-:R0:W-:Y:S01]  /*21a0*/  STG.E.U16 desc[UR26][R14.64], R17 ;  /* 0x000000110e007986 */ /* 0x0101e2000c10151a */
[----:B------:R-:W-:Y:S01]  /*21b0*/  FFMA R18, R18, 0.69314718246459960938, R23 ;  /* 0x3f31721812127823 */ /* 0x000fe20000000017 */
[----:B------:R-:W-:Y:S01]  /*21c0*/  FFMA R19, R13, 0.69314718246459960938, R32 ;  /* 0x3f3172180d137823 */ /* 0x000fe20000000020 */
[----:B------:R-:W-:Y:S01]  /*21d0*/  LOP3.LUT R13, R5, 0xf8, RZ, 0xc0, !PT ;  /* 0x000000f8050d7812 */ /* 0x000fe200078ec0ff */
[----:B-----5:R0:W-:Y:S01]  /*21e0*/  STG.E.U16 desc[UR26][R2.64], R21 ;  /* 0x0000001502007986 */ /* 0x0201e2000c10151a */
[C---:B------:R-:W-:Y:S02]  /*21f0*/  IMAD.SHL.U32 R5, R4.reuse, 0x4, RZ ;  /* 0x0000000404057824 */ /* 0x040fe400078e00ff */
[----:B------:R-:W-:Y:S01]  /*2200*/  IMAD.HI R4, R4, 0x4, RZ ;  /* 0x0000000404047827 */ /* 0x000fe200078e02ff */
[----:B------:R-:W-:Y:S02]  /*2210*/  BAR.SYNC.DEFER_BLOCKING 0x0 ;  /* 0x0000000000007b1d */ /* 0x000fe40000010000 */
[----:B--2---:R-:W-:-:S04]  /*2220*/  IADD3 R6, P1, P2, R5, UR6, R6 ;  /* 0x0000000605067c10 */ /* 0x004fc8000fa3e006 */
[----:B------:R-:W-:Y:S01]  /*2230*/  IADD3.X R7, R4, UR5, R7, P1, P2 ;  /* 0x0000000504077c10 */ /* 0x000fe20008fe4407 */
[----:B------:R0:W-:Y:S01]  /*2240*/  STS.64 [R13+UR21], R18 ;  /* 0x000000120d007988 */ /* 0x0001e20008000a15 */
[----:B------:R-:W-:Y:S06]  /*2250*/  BAR.SYNC.DEFER_BLOCKING 0x0 ;  /* 0x0000000000007b1d */ /* 0x000fec0000010000 */
[----:B------:R-:W-:Y:S05]  /*2260*/  @P0 EXIT ;  /* 0x000000000000094d */ /* 0x000fea0003800000 */
[----:B0-----:R-:W0:Y:S04]  /*2270*/  LDS R3, [R0] ;  /* 0x0000000000037984 */ /* 0x001e280000000800 */
[----:B0-----:R-:W-:Y:S01]  /*2280*/  STG.E desc[UR26][R6.64], R3 ;  /* 0x0000000306007986 */ /* 0x001fe2000c10191a */
[----:B------:R-:W-:Y:S05]  /*2290*/  EXIT ;  /* 0x000000000000794d */ /* 0x000fea0003800000 */
.L_x_2:
[----:B------:R-:W-:-:S00]  /*22a0*/  BRA `(.L_x_2) ;  /* 0xfffffffc00fc7947 */ /* 0x000fc0000383ffff */
[----:B------:R-:W-:-:S00]  /*22b0*/  NOP ;  /* 0x0000000000007918 */ /* 0x000fc00000000000 */
        /* <DEDUP_REMOVED lines=12> */
.L_x_3:


//--------------------- .nv.global.init           --------------------------
	.section	.nv.global.init,"aw",@progbits
.nv.global.init:
	.type		_$_str,@object
	.size		_$_str,(.L_0 - _$_str)
_$_str:
        /*0000*/ 	.byte	0x5f, 0x5f, 0x43, 0x55, 0x44, 0x41, 0x5f, 0x46, 0x54, 0x5a, 0x00
.L_0:


//--------------------- .nv.shared.attn_fwd       --------------------------
	.section	.nv.shared.attn_fwd,"aw",@nobits
	.sectionflags	@""
	.align	16
	.zero		1024


//--------------------- .nv.shared.reserved.0     --------------------------
	.section	.nv.shared.reserved.0,"aw",@nobits
	.weak		__nv_reservedSMEM_offset_0_alias
	.size		__nv_reservedSMEM_offset_0_alias, 0, 0
	.other		__nv_reservedSMEM_offset_0_alias,@"STO_CUDA_RESERVED_SHARED STV_DEFAULT"
__nv_reservedSMEM_offset_0_alias:
	.zero		0


//--------------------- .nv.constant0.attn_fwd    --------------------------
	.section	.nv.constant0.attn_fwd,"a",@progbits
	.sectionflags	@""
	.align	4
.nv.constant0.attn_fwd:
	.zero		664


//--------------------- SYMBOLS --------------------------

	.type		.nv.reservedSmem.offset0,@object
	.size		.nv.reservedSmem.offset0,0x4
